//
// Generated by NVIDIA NVVM Compiler
//
// Compiler Build ID: CL-36424714
// Cuda compilation tools, release 13.0, V13.0.88
// Based on NVVM 20.0.0
//

.version 9.0
.target sm_100
.address_size 64

	// .globl	_Z9stencil1DPfS_i
// _ZZ9stencil1DPfS_iE6shared has been demoted
// _ZZ13convolution2DPfS_S_iiiE12shared_input has been demoted

.visible .entry _Z9stencil1DPfS_i(
	.param .u64 .ptr .align 1 _Z9stencil1DPfS_i_param_0,
	.param .u64 .ptr .align 1 _Z9stencil1DPfS_i_param_1,
	.param .u32 _Z9stencil1DPfS_i_param_2
)
{
	.reg .pred 	%p<6>;
	.reg .b32 	%r<12>;
	.reg .b32 	%f<25>;
	.reg .b64 	%rd<11>;
	// demoted variable
	.shared .align 4 .b8 _ZZ9stencil1DPfS_iE6shared[88];
	ld.param.u64 	%rd4, [_Z9stencil1DPfS_i_param_0];
	ld.param.u64 	%rd3, [_Z9stencil1DPfS_i_param_1];
	ld.param.u32 	%r4, [_Z9stencil1DPfS_i_param_2];
	cvta.to.global.u64 	%rd1, %rd4;
	mov.u32 	%r1, %tid.x;
	mov.u32 	%r5, %ctaid.x;
	mov.u32 	%r6, %ntid.x;
	mad.lo.s32 	%r2, %r5, %r6, %r1;
	setp.ge.s32 	%p1, %r2, %r4;
	mul.wide.s32 	%rd5, %r2, 4;
	add.s64 	%rd2, %rd1, %rd5;
	shl.b32 	%r7, %r1, 2;
	mov.u32 	%r8, _ZZ9stencil1DPfS_iE6shared;
	add.s32 	%r3, %r8, %r7;
	@%p1 bra 	$L__BB0_2;
	ld.global.f32 	%f5, [%rd2];
	st.shared.f32 	[%r3+12], %f5;
	bra.uni 	$L__BB0_3;
$L__BB0_2:
	mov.b32 	%r9, 0;
	st.shared.u32 	[%r3+12], %r9;
$L__BB0_3:
	setp.gt.u32 	%p2, %r1, 2;
	@%p2 bra 	$L__BB0_9;
	setp.lt.s32 	%p3, %r2, 3;
	mov.f32 	%f23, 0f00000000;
	@%p3 bra 	$L__BB0_6;
	add.s32 	%r10, %r2, -3;
	mul.wide.u32 	%rd6, %r10, 4;
	add.s64 	%rd7, %rd1, %rd6;
	ld.global.f32 	%f23, [%rd7];
$L__BB0_6:
	st.shared.f32 	[%r3], %f23;
	add.s32 	%r11, %r2, 16;
	setp.ge.s32 	%p4, %r11, %r4;
	mov.f32 	%f24, 0f00000000;
	@%p4 bra 	$L__BB0_8;
	ld.global.f32 	%f24, [%rd2+64];
$L__BB0_8:
	st.shared.f32 	[%r3+76], %f24;
$L__BB0_9:
	setp.ge.s32 	%p5, %r2, %r4;
	bar.sync 	0;
	@%p5 bra 	$L__BB0_11;
	ld.shared.f32 	%f8, [%r3];
	add.f32 	%f9, %f8, 0f00000000;
	ld.shared.f32 	%f10, [%r3+4];
	add.f32 	%f11, %f9, %f10;
	ld.shared.f32 	%f12, [%r3+8];
	add.f32 	%f13, %f11, %f12;
	ld.shared.f32 	%f14, [%r3+12];
	add.f32 	%f15, %f13, %f14;
	ld.shared.f32 	%f16, [%r3+16];
	add.f32 	%f17, %f15, %f16;
	ld.shared.f32 	%f18, [%r3+20];
	add.f32 	%f19, %f17, %f18;
	ld.shared.f32 	%f20, [%r3+24];
	add.f32 	%f21, %f19, %f20;
	div.rn.f32 	%f22, %f21, 0f40E00000;
	cvta.to.global.u64 	%rd8, %rd3;
	add.s64 	%rd10, %rd8, %rd5;
	st.global.f32 	[%rd10], %f22;
$L__BB0_11:
	ret;

}
	// .globl	_Z13convolution2DPfS_S_iii
.visible .entry _Z13convolution2DPfS_S_iii(
	.param .u64 .ptr .align 1 _Z13convolution2DPfS_S_iii_param_0,
	.param .u64 .ptr .align 1 _Z13convolution2DPfS_S_iii_param_1,
	.param .u64 .ptr .align 1 _Z13convolution2DPfS_S_iii_param_2,
	.param .u32 _Z13convolution2DPfS_S_iii_param_3,
	.param .u32 _Z13convolution2DPfS_S_iii_param_4,
	.param .u32 _Z13convolution2DPfS_S_iii_param_5
)
{
	.reg .pred 	%p<31>;
	.reg .b32 	%r<88>;
	.reg .b32 	%f<136>;
	.reg .b64 	%rd<28>;
	// demoted variable
	.shared .align 4 .b8 _ZZ13convolution2DPfS_S_iiiE12shared_input[1936];
	ld.param.u64 	%rd6, [_Z13convolution2DPfS_S_iii_param_0];
	ld.param.u64 	%rd5, [_Z13convolution2DPfS_S_iii_param_1];
	ld.param.u64 	%rd7, [_Z13convolution2DPfS_S_iii_param_2];
	ld.param.u32 	%r37, [_Z13convolution2DPfS_S_iii_param_3];
	ld.param.u32 	%r38, [_Z13convolution2DPfS_S_iii_param_4];
	ld.param.u32 	%r39, [_Z13convolution2DPfS_S_iii_param_5];
	cvta.to.global.u64 	%rd1, %rd7;
	cvta.to.global.u64 	%rd2, %rd6;
	mov.u32 	%r1, %tid.x;
	mov.u32 	%r2, %tid.y;
	mov.u32 	%r40, %ctaid.x;
	mov.u32 	%r41, %ntid.x;
	mad.lo.s32 	%r3, %r40, %r41, %r1;
	mov.u32 	%r42, %ctaid.y;
	mov.u32 	%r43, %ntid.y;
	mad.lo.s32 	%r4, %r42, %r43, %r2;
	setp.lt.s32 	%p2, %r4, %r38;
	setp.lt.s32 	%p3, %r3, %r37;
	and.pred  	%p1, %p3, %p2;
	mov.u32 	%r44, _ZZ13convolution2DPfS_S_iiiE12shared_input;
	mad.lo.s32 	%r5, %r2, 88, %r44;
	shl.b32 	%r45, %r1, 2;
	add.s32 	%r46, %r5, %r45;
	add.s32 	%r6, %r46, 264;
	not.pred 	%p4, %p1;
	@%p4 bra 	$L__BB1_2;
	mad.lo.s32 	%r48, %r37, %r4, %r3;
	mul.wide.s32 	%rd8, %r48, 4;
	add.s64 	%rd9, %rd2, %rd8;
	ld.global.f32 	%f25, [%rd9];
	st.shared.f32 	[%r6+12], %f25;
	bra.uni 	$L__BB1_3;
$L__BB1_2:
	mov.b32 	%r47, 0;
	st.shared.u32 	[%r6+12], %r47;
$L__BB1_3:
	setp.gt.u32 	%p5, %r1, 2;
	@%p5 bra 	$L__BB1_9;
	setp.ge.s32 	%p6, %r4, %r38;
	setp.lt.s32 	%p7, %r3, 3;
	mul.lo.s32 	%r49, %r37, %r4;
	cvt.s64.s32 	%rd10, %r49;
	cvt.s64.s32 	%rd11, %r3;
	add.s64 	%rd12, %rd11, %rd10;
	shl.b64 	%rd13, %rd12, 2;
	add.s64 	%rd3, %rd2, %rd13;
	mov.f32 	%f122, 0f00000000;
	or.pred  	%p8, %p7, %p6;
	@%p8 bra 	$L__BB1_6;
	ld.global.f32 	%f122, [%rd3+-12];
$L__BB1_6:
	setp.ge.s32 	%p9, %r4, %r38;
	st.shared.f32 	[%r6], %f122;
	add.s32 	%r50, %r3, 16;
	setp.ge.s32 	%p10, %r50, %r37;
	mov.f32 	%f123, 0f00000000;
	or.pred  	%p11, %p10, %p9;
	@%p11 bra 	$L__BB1_8;
	ld.global.f32 	%f123, [%rd3+64];
$L__BB1_8:
	st.shared.f32 	[%r6+76], %f123;
$L__BB1_9:
	setp.gt.u32 	%p12, %r2, 2;
	@%p12 bra 	$L__BB1_15;
	setp.ge.s32 	%p13, %r3, %r37;
	setp.lt.u32 	%p14, %r4, 3;
	mov.f32 	%f124, 0f00000000;
	or.pred  	%p15, %p14, %p13;
	@%p15 bra 	$L__BB1_12;
	add.s32 	%r51, %r4, -3;
	mad.lo.s32 	%r52, %r37, %r51, %r3;
	mul.wide.s32 	%rd14, %r52, 4;
	add.s64 	%rd15, %rd2, %rd14;
	ld.global.f32 	%f124, [%rd15];
$L__BB1_12:
	setp.ge.s32 	%p16, %r3, %r37;
	st.shared.f32 	[%r6+-252], %f124;
	add.s32 	%r7, %r4, 16;
	setp.ge.s32 	%p17, %r7, %r38;
	mov.f32 	%f125, 0f00000000;
	or.pred  	%p18, %p16, %p17;
	@%p18 bra 	$L__BB1_14;
	mad.lo.s32 	%r53, %r37, %r7, %r3;
	mul.wide.s32 	%rd16, %r53, 4;
	add.s64 	%rd17, %rd2, %rd16;
	ld.global.f32 	%f125, [%rd17];
$L__BB1_14:
	st.shared.f32 	[%r6+1420], %f125;
$L__BB1_15:
	bar.sync 	0;
	@%p4 bra 	$L__BB1_33;
	shr.u32 	%r54, %r39, 31;
	add.s32 	%r55, %r39, %r54;
	shr.s32 	%r8, %r55, 1;
	neg.s32 	%r9, %r8;
	setp.lt.s32 	%p20, %r39, -1;
	mov.f32 	%f134, 0f00000000;
	@%p20 bra 	$L__BB1_32;
	abs.s32 	%r10, %r8;
	add.s32 	%r11, %r8, %r10;
	add.s32 	%r56, %r11, 1;
	and.b32  	%r12, %r56, 15;
	and.b32  	%r13, %r56, 7;
	and.b32  	%r14, %r56, 3;
	and.b32  	%r57, %r56, -16;
	neg.s32 	%r15, %r57;
	mad.lo.s32 	%r59, %r2, 88, %r45;
	shl.b32 	%r60, %r8, 2;
	sub.s32 	%r61, %r59, %r60;
	add.s32 	%r63, %r61, %r44;
	add.s32 	%r16, %r63, 336;
	mov.f32 	%f134, 0f00000000;
	mov.u32 	%r80, %r9;
$L__BB1_18:
	mov.u32 	%r17, %r80;
	setp.lt.u32 	%p21, %r11, 15;
	add.s32 	%r64, %r17, %r8;
	mul.lo.s32 	%r82, %r64, %r39;
	add.s32 	%r19, %r82, %r8;
	mov.u32 	%r85, %r9;
	@%p21 bra 	$L__BB1_21;
	mad.lo.s32 	%r81, %r17, 88, %r16;
	mov.u32 	%r83, %r15;
	mov.u32 	%r85, %r9;
$L__BB1_20:
	.pragma "nounroll";
	ld.shared.f32 	%f33, [%r81+-60];
	mul.wide.s32 	%rd18, %r82, 4;
	add.s64 	%rd19, %rd1, %rd18;
	ld.global.f32 	%f34, [%rd19];
	fma.rn.f32 	%f35, %f33, %f34, %f134;
	ld.shared.f32 	%f36, [%r81+-56];
	ld.global.f32 	%f37, [%rd19+4];
	fma.rn.f32 	%f38, %f36, %f37, %f35;
	ld.shared.f32 	%f39, [%r81+-52];
	ld.global.f32 	%f40, [%rd19+8];
	fma.rn.f32 	%f41, %f39, %f40, %f38;
	ld.shared.f32 	%f42, [%r81+-48];
	ld.global.f32 	%f43, [%rd19+12];
	fma.rn.f32 	%f44, %f42, %f43, %f41;
	ld.shared.f32 	%f45, [%r81+-44];
	ld.global.f32 	%f46, [%rd19+16];
	fma.rn.f32 	%f47, %f45, %f46, %f44;
	ld.shared.f32 	%f48, [%r81+-40];
	ld.global.f32 	%f49, [%rd19+20];
	fma.rn.f32 	%f50, %f48, %f49, %f47;
	ld.shared.f32 	%f51, [%r81+-36];
	ld.global.f32 	%f52, [%rd19+24];
	fma.rn.f32 	%f53, %f51, %f52, %f50;
	ld.shared.f32 	%f54, [%r81+-32];
	ld.global.f32 	%f55, [%rd19+28];
	fma.rn.f32 	%f56, %f54, %f55, %f53;
	ld.shared.f32 	%f57, [%r81+-28];
	ld.global.f32 	%f58, [%rd19+32];
	fma.rn.f32 	%f59, %f57, %f58, %f56;
	ld.shared.f32 	%f60, [%r81+-24];
	ld.global.f32 	%f61, [%rd19+36];
	fma.rn.f32 	%f62, %f60, %f61, %f59;
	ld.shared.f32 	%f63, [%r81+-20];
	ld.global.f32 	%f64, [%rd19+40];
	fma.rn.f32 	%f65, %f63, %f64, %f62;
	ld.shared.f32 	%f66, [%r81+-16];
	ld.global.f32 	%f67, [%rd19+44];
	fma.rn.f32 	%f68, %f66, %f67, %f65;
	ld.shared.f32 	%f69, [%r81+-12];
	ld.global.f32 	%f70, [%rd19+48];
	fma.rn.f32 	%f71, %f69, %f70, %f68;
	ld.shared.f32 	%f72, [%r81+-8];
	ld.global.f32 	%f73, [%rd19+52];
	fma.rn.f32 	%f74, %f72, %f73, %f71;
	ld.shared.f32 	%f75, [%r81+-4];
	ld.global.f32 	%f76, [%rd19+56];
	fma.rn.f32 	%f77, %f75, %f76, %f74;
	ld.shared.f32 	%f78, [%r81];
	ld.global.f32 	%f79, [%rd19+60];
	fma.rn.f32 	%f134, %f78, %f79, %f77;
	add.s32 	%r85, %r85, 16;
	add.s32 	%r83, %r83, 16;
	add.s32 	%r82, %r82, 16;
	add.s32 	%r81, %r81, 64;
	setp.ne.s32 	%p22, %r83, 0;
	@%p22 bra 	$L__BB1_20;
$L__BB1_21:
	setp.eq.s32 	%p23, %r12, 0;
	@%p23 bra 	$L__BB1_31;
	mad.lo.s32 	%r65, %r17, 88, %r5;
	add.s32 	%r30, %r65, 264;
	add.s32 	%r66, %r12, -1;
	setp.lt.u32 	%p24, %r66, 7;
	@%p24 bra 	$L__BB1_24;
	add.s32 	%r67, %r19, %r85;
	add.s32 	%r68, %r85, %r1;
	shl.b32 	%r69, %r68, 2;
	add.s32 	%r70, %r30, %r69;
	ld.shared.f32 	%f81, [%r70+12];
	mul.wide.s32 	%rd20, %r67, 4;
	add.s64 	%rd21, %rd1, %rd20;
	ld.global.f32 	%f82, [%rd21];
	fma.rn.f32 	%f83, %f81, %f82, %f134;
	ld.shared.f32 	%f84, [%r70+16];
	ld.global.f32 	%f85, [%rd21+4];
	fma.rn.f32 	%f86, %f84, %f85, %f83;
	ld.shared.f32 	%f87, [%r70+20];
	ld.global.f32 	%f88, [%rd21+8];
	fma.rn.f32 	%f89, %f87, %f88, %f86;
	ld.shared.f32 	%f90, [%r70+24];
	ld.global.f32 	%f91, [%rd21+12];
	fma.rn.f32 	%f92, %f90, %f91, %f89;
	ld.shared.f32 	%f93, [%r70+28];
	ld.global.f32 	%f94, [%rd21+16];
	fma.rn.f32 	%f95, %f93, %f94, %f92;
	ld.shared.f32 	%f96, [%r70+32];
	ld.global.f32 	%f97, [%rd21+20];
	fma.rn.f32 	%f98, %f96, %f97, %f95;
	ld.shared.f32 	%f99, [%r70+36];
	ld.global.f32 	%f100, [%rd21+24];
	fma.rn.f32 	%f101, %f99, %f100, %f98;
	ld.shared.f32 	%f102, [%r70+40];
	ld.global.f32 	%f103, [%rd21+28];
	fma.rn.f32 	%f134, %f102, %f103, %f101;
	add.s32 	%r85, %r85, 8;
$L__BB1_24:
	setp.eq.s32 	%p25, %r13, 0;
	@%p25 bra 	$L__BB1_31;
	add.s32 	%r71, %r13, -1;
	setp.lt.u32 	%p26, %r71, 3;
	@%p26 bra 	$L__BB1_27;
	add.s32 	%r72, %r19, %r85;
	add.s32 	%r73, %r85, %r1;
	shl.b32 	%r74, %r73, 2;
	add.s32 	%r75, %r30, %r74;
	ld.shared.f32 	%f105, [%r75+12];
	mul.wide.s32 	%rd22, %r72, 4;
	add.s64 	%rd23, %rd1, %rd22;
	ld.global.f32 	%f106, [%rd23];
	fma.rn.f32 	%f107, %f105, %f106, %f134;
	ld.shared.f32 	%f108, [%r75+16];
	ld.global.f32 	%f109, [%rd23+4];
	fma.rn.f32 	%f110, %f108, %f109, %f107;
	ld.shared.f32 	%f111, [%r75+20];
	ld.global.f32 	%f112, [%rd23+8];
	fma.rn.f32 	%f113, %f111, %f112, %f110;
	ld.shared.f32 	%f114, [%r75+24];
	ld.global.f32 	%f115, [%rd23+12];
	fma.rn.f32 	%f134, %f114, %f115, %f113;
	add.s32 	%r85, %r85, 4;
$L__BB1_27:
	setp.eq.s32 	%p27, %r14, 0;
	@%p27 bra 	$L__BB1_31;
	setp.eq.s32 	%p28, %r14, 1;
	add.s32 	%r76, %r19, %r85;
	add.s32 	%r77, %r85, %r1;
	shl.b32 	%r78, %r77, 2;
	add.s32 	%r35, %r30, %r78;
	ld.shared.f32 	%f116, [%r35+12];
	mul.wide.s32 	%rd24, %r76, 4;
	add.s64 	%rd4, %rd1, %rd24;
	ld.global.f32 	%f117, [%rd4];
	fma.rn.f32 	%f134, %f116, %f117, %f134;
	@%p28 bra 	$L__BB1_31;
	setp.eq.s32 	%p29, %r14, 2;
	ld.shared.f32 	%f118, [%r35+16];
	ld.global.f32 	%f119, [%rd4+4];
	fma.rn.f32 	%f134, %f118, %f119, %f134;
	@%p29 bra 	$L__BB1_31;
	ld.shared.f32 	%f120, [%r35+20];
	ld.global.f32 	%f121, [%rd4+8];
	fma.rn.f32 	%f134, %f120, %f121, %f134;
$L__BB1_31:
	add.s32 	%r80, %r17, 1;
	setp.ne.s32 	%p30, %r17, %r10;
	@%p30 bra 	$L__BB1_18;
$L__BB1_32:
	mad.lo.s32 	%r79, %r37, %r4, %r3;
	cvta.to.global.u64 	%rd25, %rd5;
	mul.wide.s32 	%rd26, %r79, 4;
	add.s64 	%rd27, %rd25, %rd26;
	st.global.f32 	[%rd27], %f134;
$L__BB1_33:
	ret;

}


// ===== COMPILED SASS (sm_100) =====

	.target	sm_100

	.elftype	@"ET_EXEC"


//--------------------- .note.nv.tkinfo           --------------------------
	.section	.note.nv.tkinfo,"",@"SHT_NOTE"
	.sectionflags	@"SHF_NOTE_NV_TKINFO"
	.tkinfo
        /*0018*/ 	.word	0x00000002
        /*0030*/ 	.string	""
        /*0030*/ 	.string	"ptxas"
        /*0030*/ 	.string	"Cuda compilation tools, release 13.0, V13.0.88"
        /*0030*/ 	.string	"Build cuda_13.0.r13.0/compiler.36424714_0"
        /*0030*/ 	.string	"-arch sm_100 -m 64 "



//--------------------- .note.nv.cuinfo           --------------------------
	.section	.note.nv.cuinfo,"",@"SHT_NOTE"
	.sectionflags	@"SHF_NOTE_NV_CUINFO"
        /*0018*/ 	.short	0x0002
        /*001a*/ 	.short	0x0064
        /*001c*/ 	.short	0x0082
	.zero		2


//--------------------- .nv.info                  --------------------------
	.section	.nv.info,"",@"SHT_CUDA_INFO"
	.align	4


	//----- nvinfo : EIATTR_REGCOUNT
	.align		4
        /*0000*/ 	.byte	0x04, 0x2f
        /*0002*/ 	.short	(.L_1 - .L_0)
	.align		4
.L_0:
        /*0004*/ 	.word	index@(_Z9stencil1DPfS_i)
        /*0008*/ 	.word	0x00000012


	//----- nvinfo : EIATTR_FRAME_SIZE
	.align		4
.L_1:
        /*000c*/ 	.byte	0x04, 0x11
        /*000e*/ 	.short	(.L_3 - .L_2)
	.align		4
.L_2:
        /*0010*/ 	.word	index@($__internal_0_$__cuda_sm3x_div_rn_noftz_f32_slowpath)
        /*0014*/ 	.word	0x00000000


	//----- nvinfo : EIATTR_FRAME_SIZE
	.align		4
.L_3:
        /*0018*/ 	.byte	0x04, 0x11
        /*001a*/ 	.short	(.L_5 - .L_4)
	.align		4
.L_4:
        /*001c*/ 	.word	index@(_Z9stencil1DPfS_i)
        /*0020*/ 	.word	0x00000000


	//----- nvinfo : EIATTR_REGCOUNT
	.align		4
.L_5:
        /*0024*/ 	.byte	0x04, 0x2f
        /*0026*/ 	.short	(.L_7 - .L_6)
	.align		4
.L_6:
        /*0028*/ 	.word	index@(_Z13convolution2DPfS_S_iii)
        /*002c*/ 	.word	0x00000020


	//----- nvinfo : EIATTR_FRAME_SIZE
	.align		4
.L_7:
        /*0030*/ 	.byte	0x04, 0x11
        /*0032*/ 	.short	(.L_9 - .L_8)
	.align		4
.L_8:
        /*0034*/ 	.word	index@(_Z13convolution2DPfS_S_iii)
        /*0038*/ 	.word	0x00000000


	//----- nvinfo : EIATTR_MIN_STACK_SIZE
	.align		4
.L_9:
        /*003c*/ 	.byte	0x04, 0x12
        /*003e*/ 	.short	(.L_11 - .L_10)
	.align		4
.L_10:
        /*0040*/ 	.word	index@(_Z13convolution2DPfS_S_iii)
        /*0044*/ 	.word	0x00000000


	//----- nvinfo : EIATTR_MIN_STACK_SIZE
	.align		4
.L_11:
        /*0048*/ 	.byte	0x04, 0x12
        /*004a*/ 	.short	(.L_13 - .L_12)
	.align		4
.L_12:
        /*004c*/ 	.word	index@(_Z9stencil1DPfS_i)
        /*0050*/ 	.word	0x00000000
.L_13:


//--------------------- .nv.compat                --------------------------
	.section	.nv.compat,"",@"SHT_CUDA_COMPAT_INFO"
	.align	4
        /*0000*/ 	.byte	0x02, 0x09, 0x00, 0x00, 0x02, 0x02, 0x01, 0x00, 0x02, 0x05, 0x05, 0x00, 0x03, 0x07, 0x01, 0x01
        /*0010*/ 	.byte	0x02, 0x03, 0x00, 0x00, 0x02, 0x06, 0x01, 0x00, 0x04, 0x0b, 0x08, 0x00, 0x01, 0x00, 0x00, 0x00
        /*0020*/ 	.byte	0x00, 0x00, 0x00, 0x00


//--------------------- .nv.info._Z13convolution2DPfS_S_iii --------------------------
	.section	.nv.info._Z13convolution2DPfS_S_iii,"",@"SHT_CUDA_INFO"
	.sectionflags	@""
	.align	4


	//----- nvinfo : EIATTR_CUDA_API_VERSION
	.align		4
        /*0000*/ 	.byte	0x04, 0x37
        /*0002*/ 	.short	(.L_15 - .L_14)
.L_14:
        /*0004*/ 	.word	0x00000082


	//----- nvinfo : EIATTR_KPARAM_INFO
	.align		4
.L_15:
        /*0008*/ 	.byte	0x04, 0x17
        /*000a*/ 	.short	(.L_17 - .L_16)
.L_16:
        /*000c*/ 	.word	0x00000000
        /*0010*/ 	.short	0x0005
        /*0012*/ 	.short	0x0020
        /*0014*/ 	.byte	0x00, 0xf0, 0x11, 0x00


	//----- nvinfo : EIATTR_KPARAM_INFO
	.align		4
.L_17:
        /*0018*/ 	.byte	0x04, 0x17
        /*001a*/ 	.short	(.L_19 - .L_18)
.L_18:
        /*001c*/ 	.word	0x00000000
        /*0020*/ 	.short	0x0004
        /*0022*/ 	.short	0x001c
        /*0024*/ 	.byte	0x00, 0xf0, 0x11, 0x00


	//----- nvinfo : EIATTR_KPARAM_INFO
	.align		4
.L_19:
        /*0028*/ 	.byte	0x04, 0x17
        /*002a*/ 	.short	(.L_21 - .L_20)
.L_20:
        /*002c*/ 	.word	0x00000000
        /*0030*/ 	.short	0x0003
        /*0032*/ 	.short	0x0018
        /*0034*/ 	.byte	0x00, 0xf0, 0x11, 0x00


	//----- nvinfo : EIATTR_KPARAM_INFO
	.align		4
.L_21:
        /*0038*/ 	.byte	0x04, 0x17
        /*003a*/ 	.short	(.L_23 - .L_22)
.L_22:
        /*003c*/ 	.word	0x00000000
        /*0040*/ 	.short	0x0002
        /*0042*/ 	.short	0x0010
        /*0044*/ 	.byte	0x00, 0xf5, 0x21, 0x00


	//----- nvinfo : EIATTR_KPARAM_INFO
	.align		4
.L_23:
        /*0048*/ 	.byte	0x04, 0x17
        /*004a*/ 	.short	(.L_25 - .L_24)
.L_24:
        /*004c*/ 	.word	0x00000000
        /*0050*/ 	.short	0x0001
        /*0052*/ 	.short	0x0008
        /*0054*/ 	.byte	0x00, 0xf5, 0x21, 0x00


	//----- nvinfo : EIATTR_KPARAM_INFO
	.align		4
.L_25:
        /*0058*/ 	.byte	0x04, 0x17
        /*005a*/ 	.short	(.L_27 - .L_26)
.L_26:
        /*005c*/ 	.word	0x00000000
        /*0060*/ 	.short	0x0000
        /*0062*/ 	.short	0x0000
        /*0064*/ 	.byte	0x00, 0xf5, 0x21, 0x00


	//----- nvinfo : EIATTR_SPARSE_MMA_MASK
	.align		4
.L_27:
        /*0068*/ 	.byte	0x03, 0x50
        /*006a*/ 	.short	0x0000


	//----- nvinfo : EIATTR_MAXREG_COUNT
	.align		4
        /*006c*/ 	.byte	0x03, 0x1b
        /*006e*/ 	.short	0x00ff


	//----- nvinfo : EIATTR_NUM_BARRIERS
	.align		4
        /*0070*/ 	.byte	0x02, 0x4c
        /*0072*/ 	.byte	0x01
	.zero		1


	//----- nvinfo : EIATTR_MERCURY_ISA_VERSION
	.align		4
        /*0074*/ 	.byte	0x03, 0x5f
        /*0076*/ 	.short	0x0101


	//----- nvinfo : EIATTR_VRC_CTA_INIT_COUNT
	.align		4
        /*0078*/ 	.byte	0x02, 0x4a
	.zero		1
	.zero		1


	//----- nvinfo : EIATTR_EXIT_INSTR_OFFSETS
	.align		4
        /*007c*/ 	.byte	0x04, 0x1c
        /*007e*/ 	.short	(.L_29 - .L_28)


	//   ....[0]....
.L_28:
        /*0080*/ 	.word	0x00000450


	//   ....[1]....
        /*0084*/ 	.word	0x00000f60


	//----- nvinfo : EIATTR_CRS_STACK_SIZE
	.align		4
.L_29:
        /*0088*/ 	.byte	0x04, 0x1e
        /*008a*/ 	.short	(.L_31 - .L_30)
.L_30:
        /*008c*/ 	.word	0x00000000


	//----- nvinfo : EIATTR_CBANK_PARAM_SIZE
	.align		4
.L_31:
        /*0090*/ 	.byte	0x03, 0x19
        /*0092*/ 	.short	0x0024


	//----- nvinfo : EIATTR_PARAM_CBANK
	.align		4
        /*0094*/ 	.byte	0x04, 0x0a
        /*0096*/ 	.short	(.L_33 - .L_32)
	.align		4
.L_32:
        /*0098*/ 	.word	index@(.nv.constant0._Z13convolution2DPfS_S_iii)
        /*009c*/ 	.short	0x0380
        /*009e*/ 	.short	0x0024


	//----- nvinfo : EIATTR_SW_WAR
	.align		4
.L_33:
        /*00a0*/ 	.byte	0x04, 0x36
        /*00a2*/ 	.short	(.L_35 - .L_34)
.L_34:
        /*00a4*/ 	.word	0x00000008
.L_35:


//--------------------- .nv.info._Z9stencil1DPfS_i --------------------------
	.section	.nv.info._Z9stencil1DPfS_i,"",@"SHT_CUDA_INFO"
	.sectionflags	@""
	.align	4


	//----- nvinfo : EIATTR_CUDA_API_VERSION
	.align		4
        /*0000*/ 	.byte	0x04, 0x37
        /*0002*/ 	.short	(.L_37 - .L_36)
.L_36:
        /*0004*/ 	.word	0x00000082


	//----- nvinfo : EIATTR_KPARAM_INFO
	.align		4
.L_37:
        /*0008*/ 	.byte	0x04, 0x17
        /*000a*/ 	.short	(.L_39 - .L_38)
.L_38:
        /*000c*/ 	.word	0x00000000
        /*0010*/ 	.short	0x0002
        /*0012*/ 	.short	0x0010
        /*0014*/ 	.byte	0x00, 0xf0, 0x11, 0x00


	//----- nvinfo : EIATTR_KPARAM_INFO
	.align		4
.L_39:
        /*0018*/ 	.byte	0x04, 0x17
        /*001a*/ 	.short	(.L_41 - .L_40)
.L_40:
        /*001c*/ 	.word	0x00000000
        /*0020*/ 	.short	0x0001
        /*0022*/ 	.short	0x0008
        /*0024*/ 	.byte	0x00, 0xf5, 0x21, 0x00


	//----- nvinfo : EIATTR_KPARAM_INFO
	.align		4
.L_41:
        /*0028*/ 	.byte	0x04, 0x17
        /*002a*/ 	.short	(.L_43 - .L_42)
.L_42:
        /*002c*/ 	.word	0x00000000
        /*0030*/ 	.short	0x0000
        /*0032*/ 	.short	0x0000
        /*0034*/ 	.byte	0x00, 0xf5, 0x21, 0x00


	//----- nvinfo : EIATTR_SPARSE_MMA_MASK
	.align		4
.L_43:
        /*0038*/ 	.byte	0x03, 0x50
        /*003a*/ 	.short	0x0000


	//----- nvinfo : EIATTR_MAXREG_COUNT
	.align		4
        /*003c*/ 	.byte	0x03, 0x1b
        /*003e*/ 	.short	0x00ff


	//----- nvinfo : EIATTR_NUM_BARRIERS
	.align		4
        /*0040*/ 	.byte	0x02, 0x4c
        /*0042*/ 	.byte	0x01
	.zero		1


	//----- nvinfo : EIATTR_MERCURY_ISA_VERSION
	.align		4
        /*0044*/ 	.byte	0x03, 0x5f
        /*0046*/ 	.short	0x0101


	//----- nvinfo : EIATTR_VRC_CTA_INIT_COUNT
	.align		4
        /*0048*/ 	.byte	0x02, 0x4a
	.zero		1
	.zero		1


	//----- nvinfo : EIATTR_EXIT_INSTR_OFFSETS
	.align		4
        /*004c*/ 	.byte	0x04, 0x1c
        /*004e*/ 	.short	(.L_45 - .L_44)


	//   ....[0]....
.L_44:
        /*0050*/ 	.word	0x00000210


	//   ....[1]....
        /*0054*/ 	.word	0x00000400


	//----- nvinfo : EIATTR_CRS_STACK_SIZE
	.align		4
.L_45:
        /*0058*/ 	.byte	0x04, 0x1e
        /*005a*/ 	.short	(.L_47 - .L_46)
.L_46:
        /*005c*/ 	.word	0x00000000


	//----- nvinfo : EIATTR_CBANK_PARAM_SIZE
	.align		4
.L_47:
        /*0060*/ 	.byte	0x03, 0x19
        /*0062*/ 	.short	0x0014


	//----- nvinfo : EIATTR_PARAM_CBANK
	.align		4
        /*0064*/ 	.byte	0x04, 0x0a
        /*0066*/ 	.short	(.L_49 - .L_48)
	.align		4
.L_48:
        /*0068*/ 	.word	index@(.nv.constant0._Z9stencil1DPfS_i)
        /*006c*/ 	.short	0x0380
        /*006e*/ 	.short	0x0014


	//----- nvinfo : EIATTR_SW_WAR
	.align		4
.L_49:
        /*0070*/ 	.byte	0x04, 0x36
        /*0072*/ 	.short	(.L_51 - .L_50)
.L_50:
        /*0074*/ 	.word	0x00000008
.L_51:


//--------------------- .nv.callgraph             --------------------------
	.section	.nv.callgraph,"",@"SHT_CUDA_CALLGRAPH"
	.align	4
	.sectionentsize	8
	.align		4
        /*0000*/ 	.word	0x00000000
	.align		4
        /*0004*/ 	.word	0xffffffff
	.align		4
        /*0008*/ 	.word	0x00000000
	.align		4
        /*000c*/ 	.word	0xfffffffe
	.align		4
        /*0010*/ 	.word	0x00000000
	.align		4
        /*0014*/ 	.word	0xfffffffd
	.align		4
        /*0018*/ 	.word	0x00000000
	.align		4
        /*001c*/ 	.word	0xfffffffc


//--------------------- .text._Z13convolution2DPfS_S_iii --------------------------
	.section	.text._Z13convolution2DPfS_S_iii,"ax",@progbits
	.align	128
        .global         _Z13convolution2DPfS_S_iii
        .type           _Z13convolution2DPfS_S_iii,@function
        .size           _Z13convolution2DPfS_S_iii,(.L_x_30 - _Z13convolution2DPfS_S_iii)
        .other          _Z13convolution2DPfS_S_iii,@"STO_CUDA_ENTRY STV_DEFAULT"
_Z13convolution2DPfS_S_iii:
.text._Z13convolution2DPfS_S_iii:
[----:B------:R-:W-:Y:S01]  /*0000*/  LDC R1, c[0x0][0x37c] ;  /* 0x0000df00ff017b82 */ /* 0x000fe20000000800 */
[----:B------:R-:W0:Y:S07]  /*0010*/  S2R R6, SR_TID.Y ;  /* 0x0000000000067919 */ /* 0x000e2e0000002200 */
[----:B------:R-:W1:Y:S01]  /*0020*/  LDC R3, c[0x0][0x360] ;  /* 0x0000d800ff037b82 */ /* 0x000e620000000800 */
[----:B------:R-:W2:Y:S01]  /*0030*/  LDCU.64 UR6, c[0x0][0x398] ;  /* 0x00007300ff0677ac */ /* 0x000ea20008000a00 */
[----:B------:R-:W1:Y:S06]  /*0040*/  S2R R0, SR_TID.X ;  /* 0x0000000000007919 */ /* 0x000e6c0000002100 */
[----:B------:R-:W0:Y:S08]  /*0050*/  S2UR UR5, SR_CTAID.Y ;  /* 0x00000000000579c3 */ /* 0x000e300000002600 */
[----:B------:R-:W0:Y:S08]  /*0060*/  LDC R5, c[0x0][0x364] ;  /* 0x0000d900ff057b82 */ /* 0x000e300000000800 */
[----:B------:R-:W1:Y:S01]  /*0070*/  S2UR UR4, SR_CTAID.X ;  /* 0x00000000000479c3 */ /* 0x000e620000002500 */
[----:B0-----:R-:W-:-:S05]  /*0080*/  IMAD R2, R5, UR5, R6 ;  /* 0x0000000505027c24 */ /* 0x001fca000f8e0206 */
[----:B--2---:R-:W-:Y:S01]  /*0090*/  ISETP.GE.AND P0, PT, R2, UR7, PT ;  /* 0x0000000702007c0c */ /* 0x004fe2000bf06270 */
[----:B-1----:R-:W-:Y:S01]  /*00a0*/  IMAD R3, R3, UR4, R0 ;  /* 0x0000000403037c24 */ /* 0x002fe2000f8e0200 */
[----:B------:R-:W0:Y:S04]  /*00b0*/  LDCU.64 UR4, c[0x0][0x358] ;  /* 0x00006b00ff0477ac */ /* 0x000e280008000a00 */
[----:B------:R-:W-:-:S13]  /*00c0*/  ISETP.LT.AND P0, PT, R3, UR6, !P0 ;  /* 0x0000000603007c0c */ /* 0x000fda000c701270 */
[----:B------:R-:W1:Y:S01]  /*00d0*/  @P0 LDC.64 R8, c[0x0][0x380] ;  /* 0x0000e000ff080b82 */ /* 0x000e620000000a00 */
[----:B------:R-:W-:-:S04]  /*00e0*/  @P0 IMAD R5, R2, UR6, R3 ;  /* 0x0000000602050c24 */ /* 0x000fc8000f8e0203 */
[----:B-1----:R-:W-:-:S05]  /*00f0*/  @P0 IMAD.WIDE R8, R5, 0x4, R8 ;  /* 0x0000000405080825 */ /* 0x002fca00078e0208 */
[----:B0-----:R0:W5:Y:S01]  /*0100*/  @P0 LDG.E R5, desc[UR4][R8.64] ;  /* 0x0000000408050981 */ /* 0x001162000c1e1900 */
[C---:B------:R-:W-:Y:S01]  /*0110*/  ISETP.GT.U32.AND P1, PT, R0.reuse, 0x2, PT ;  /* 0x000000020000780c */ /* 0x040fe20003f24070 */
[----:B------:R-:W-:Y:S01]  /*0120*/  BSSY.RECONVERGENT B0, `(.L_x_0) ;  /* 0x000001a000007945 */ /* 0x000fe20003800200 */
[----:B------:R-:W-:Y:S01]  /*0130*/  MOV R11, 0x400 ;  /* 0x00000400000b7802 */ /* 0x000fe20000000f00 */
[----:B------:R-:W1:Y:S01]  /*0140*/  S2R R4, SR_CgaCtaId ;  /* 0x0000000000047919 */ /* 0x000e620000008800 */
[----:B------:R-:W-:Y:S02]  /*0150*/  SHF.L.U32 R7, R0, 0x2, RZ ;  /* 0x0000000200077819 */ /* 0x000fe400000006ff */
[----:B------:R-:W-:Y:S02]  /*0160*/  ISETP.GT.U32.AND P2, PT, R6, 0x2, PT ;  /* 0x000000020600780c */ /* 0x000fe40003f44070 */
[----:B-1----:R-:W-:-:S05]  /*0170*/  LEA R11, R4, R11, 0x18 ;  /* 0x0000000b040b7211 */ /* 0x002fca00078ec0ff */
[----:B------:R-:W-:-:S05]  /*0180*/  IMAD R4, R6, 0x58, R11 ;  /* 0x0000005806047824 */ /* 0x000fca00078e020b */
[----:B------:R-:W-:Y:S01]  /*0190*/  IADD3 R10, PT, PT, R4, R7, RZ ;  /* 0x00000007040a7210 */ /* 0x000fe20007ffe0ff */
[----:B0-----:R-:W-:Y:S06]  /*01a0*/  @P1 BRA `(.L_x_1) ;  /* 0x0000000000441947 */ /* 0x001fec0003800000 */
[----:B------:R-:W0:Y:S01]  /*01b0*/  LDCU.64 UR8, c[0x0][0x380] ;  /* 0x00007000ff0877ac */ /* 0x000e220008000a00 */
[C---:B------:R-:W-:Y:S01]  /*01c0*/  IMAD R8, R2.reuse, UR6, RZ ;  /* 0x0000000602087c24 */ /* 0x040fe2000f8e02ff */
[----:B------:R-:W-:Y:S01]  /*01d0*/  ISETP.GE.AND P1, PT, R2, UR7, PT ;  /* 0x0000000702007c0c */ /* 0x000fe2000bf26270 */
[C---:B------:R-:W-:Y:S01]  /*01e0*/  VIADD R13, R3.reuse, 0x10 ;  /* 0x00000010030d7836 */ /* 0x040fe20000000000 */
[----:B------:R-:W-:Y:S01]  /*01f0*/  SHF.R.S32.HI R9, RZ, 0x1f, R3 ;  /* 0x0000001fff097819 */ /* 0x000fe20000011403 */
[----:B------:R-:W-:Y:S01]  /*0200*/  IMAD.MOV.U32 R15, RZ, RZ, RZ ;  /* 0x000000ffff0f7224 */ /* 0x000fe200078e00ff */
[C---:B------:R-:W-:Y:S02]  /*0210*/  IADD3 R12, P3, PT, R3.reuse, R8, RZ ;  /* 0x00000008030c7210 */ /* 0x040fe40007f7e0ff */
[----:B------:R-:W-:Y:S02]  /*0220*/  ISETP.LT.OR P4, PT, R3, 0x3, P1 ;  /* 0x000000030300780c */ /* 0x000fe40000f81670 */
[----:B------:R-:W-:Y:S01]  /*0230*/  ISETP.GE.OR P1, PT, R13, UR6, P1 ;  /* 0x000000060d007c0c */ /* 0x000fe20008f26670 */
[----:B------:R-:W-:Y:S01]  /*0240*/  HFMA2 R13, -RZ, RZ, 0, 0 ;  /* 0x00000000ff0d7431 */ /* 0x000fe200000001ff */
[----:B------:R-:W-:-:S02]  /*0250*/  LEA.HI.X.SX32 R9, R8, R9, 0x1, P3 ;  /* 0x0000000908097211 */ /* 0x000fc400018f0eff */
[----:B0-----:R-:W-:-:S04]  /*0260*/  LEA R8, P3, R12, UR8, 0x2 ;  /* 0x000000080c087c11 */ /* 0x001fc8000f8610ff */
[----:B------:R-:W-:-:S05]  /*0270*/  LEA.HI.X R9, R12, UR9, R9, 0x2, P3 ;  /* 0x000000090c097c11 */ /* 0x000fca00098f1409 */
[----:B------:R-:W2:Y:S04]  /*0280*/  @!P4 LDG.E R13, desc[UR4][R8.64+-0xc] ;  /* 0xfffff404080dc981 */ /* 0x000ea8000c1e1900 */
[----:B------:R-:W3:Y:S04]  /*0290*/  @!P1 LDG.E R15, desc[UR4][R8.64+0x40] ;  /* 0x00004004080f9981 */ /* 0x000ee8000c1e1900 */
[----:B--2---:R0:W-:Y:S04]  /*02a0*/  STS [R10+0x108], R13 ;  /* 0x0001080d0a007388 */ /* 0x0041e80000000800 */
[----:B---3--:R0:W-:Y:S02]  /*02b0*/  STS [R10+0x154], R15 ;  /* 0x0001540f0a007388 */ /* 0x0081e40000000800 */
.L_x_1:
[----:B------:R-:W-:Y:S05]  /*02c0*/  BSYNC.RECONVERGENT B0 ;  /* 0x0000000000007941 */ /* 0x000fea0003800200 */
.L_x_0:
[----:B------:R-:W-:Y:S04]  /*02d0*/  BSSY.RECONVERGENT B0, `(.L_x_2) ;  /* 0x0000014000007945 */ /* 0x000fe80003800200 */
[----:B------:R-:W-:Y:S05]  /*02e0*/  @P2 BRA `(.L_x_3) ;  /* 0x0000000000482947 */ /* 0x000fea0003800000 */
[----:B------:R-:W-:Y:S02]  /*02f0*/  IADD3 R16, PT, PT, R2, 0x10, RZ ;  /* 0x0000001002107810 */ /* 0x000fe40007ffe0ff */
[C---:B------:R-:W-:Y:S02]  /*0300*/  ISETP.GE.AND P1, PT, R3.reuse, UR6, PT ;  /* 0x0000000603007c0c */ /* 0x040fe4000bf26270 */
[----:B------:R-:W-:Y:S02]  /*0310*/  ISETP.GE.AND P2, PT, R16, UR7, PT ;  /* 0x0000000710007c0c */ /* 0x000fe4000bf46270 */
[----:B------:R-:W-:Y:S02]  /*0320*/  ISETP.LT.U32.OR P1, PT, R2, 0x3, P1 ;  /* 0x000000030200780c */ /* 0x000fe40000f21470 */
[----:B------:R-:W-:-:S11]  /*0330*/  ISETP.GE.OR P2, PT, R3, UR6, P2 ;  /* 0x0000000603007c0c */ /* 0x000fd60009746670 */
[----:B0-----:R-:W0:Y:S01]  /*0340*/  @!P1 LDC.64 R12, c[0x0][0x380] ;  /* 0x0000e000ff0c9b82 */ /* 0x001e220000000a00 */
[----:B------:R-:W-:Y:S02]  /*0350*/  @!P1 VIADD R14, R2, 0xfffffffd ;  /* 0xfffffffd020e9836 */ /* 0x000fe40000000000 */
[--C-:B------:R-:W-:Y:S02]  /*0360*/  @!P2 IMAD R17, R16, UR6, R3.reuse ;  /* 0x000000061011ac24 */ /* 0x100fe4000f8e0203 */
[----:B------:R-:W-:-:S03]  /*0370*/  @!P1 IMAD R15, R14, UR6, R3 ;  /* 0x000000060e0f9c24 */ /* 0x000fc6000f8e0203 */
[----:B------:R-:W1:Y:S01]  /*0380*/  @!P2 LDC.64 R8, c[0x0][0x380] ;  /* 0x0000e000ff08ab82 */ /* 0x000e620000000a00 */
[----:B0-----:R-:W-:Y:S01]  /*0390*/  @!P1 IMAD.WIDE R12, R15, 0x4, R12 ;  /* 0x000000040f0c9825 */ /* 0x001fe200078e020c */
[----:B------:R-:W-:-:S06]  /*03a0*/  MOV R15, RZ ;  /* 0x000000ff000f7202 */ /* 0x000fcc0000000f00 */
[----:B------:R-:W2:Y:S01]  /*03b0*/  @!P1 LDG.E R15, desc[UR4][R12.64] ;  /* 0x000000040c0f9981 */ /* 0x000ea2000c1e1900 */
[----:B-1----:R-:W-:-:S04]  /*03c0*/  @!P2 IMAD.WIDE R8, R17, 0x4, R8 ;  /* 0x000000041108a825 */ /* 0x002fc800078e0208 */
[----:B------:R-:W-:-:S06]  /*03d0*/  HFMA2 R17, -RZ, RZ, 0, 0 ;  /* 0x00000000ff117431 */ /* 0x000fcc00000001ff */
[----:B------:R-:W3:Y:S04]  /*03e0*/  @!P2 LDG.E R17, desc[UR4][R8.64] ;  /* 0x000000040811a981 */ /* 0x000ee8000c1e1900 */
[----:B--2---:R1:W-:Y:S04]  /*03f0*/  STS [R10+0xc], R15 ;  /* 0x00000c0f0a007388 */ /* 0x0043e80000000800 */
[----:B---3--:R1:W-:Y:S02]  /*0400*/  STS [R10+0x694], R17 ;  /* 0x000694110a007388 */ /* 0x0083e40000000800 */
.L_x_3:
[----:B------:R-:W-:Y:S05]  /*0410*/  BSYNC.RECONVERGENT B0 ;  /* 0x0000000000007941 */ /* 0x000fea0003800200 */
.L_x_2:
[----:B-----5:R2:W-:Y:S04]  /*0420*/  @P0 STS [R10+0x114], R5 ;  /* 0x000114050a000388 */ /* 0x0205e80000000800 */
[----:B------:R2:W-:Y:S01]  /*0430*/  @!P0 STS [R10+0x114], RZ ;  /* 0x000114ff0a008388 */ /* 0x0005e20000000800 */
[----:B------:R-:W-:Y:S06]  /*0440*/  BAR.SYNC.DEFER_BLOCKING 0x0 ;  /* 0x0000000000007b1d */ /* 0x000fec0000010000 */
[----:B------:R-:W-:Y:S05]  /*0450*/  @!P0 EXIT ;  /* 0x000000000000894d */ /* 0x000fea0003800000 */
[----:B--2---:R-:W2:Y:S01]  /*0460*/  LDC R5, c[0x0][0x3a0] ;  /* 0x0000e800ff057b82 */ /* 0x004ea20000000800 */
[----:B------:R-:W-:Y:S01]  /*0470*/  IMAD.MOV.U32 R12, RZ, RZ, RZ ;  /* 0x000000ffff0c7224 */ /* 0x000fe200078e00ff */
[C---:B--2---:R-:W-:Y:S02]  /*0480*/  ISETP.GE.AND P0, PT, R5.reuse, -0x1, PT ;  /* 0xffffffff0500780c */ /* 0x044fe40003f06270 */
[----:B------:R-:W-:-:S11]  /*0490*/  LEA.HI R5, R5, R5, RZ, 0x1 ;  /* 0x0000000505057211 */ /* 0x000fd600078f08ff */
[----:B------:R-:W-:Y:S05]  /*04a0*/  @!P0 BRA `(.L_x_4) ;  /* 0x0000000800988947 */ /* 0x000fea0003800000 */
[----:B------:R-:W-:Y:S01]  /*04b0*/  SHF.R.S32.HI R5, RZ, 0x1, R5 ;  /* 0x00000001ff057819 */ /* 0x000fe20000011405 */
[----:B------:R-:W-:Y:S01]  /*04c0*/  IMAD R6, R6, 0x58, R7 ;  /* 0x0000005806067824 */ /* 0x000fe200078e0207 */
[----:B------:R-:W-:Y:S02]  /*04d0*/  MOV R12, RZ ;  /* 0x000000ff000c7202 */ /* 0x000fe40000000f00 */
[----:B01----:R-:W-:Y:S01]  /*04e0*/  IABS R10, R5 ;  /* 0x00000005000a7213 */ /* 0x003fe20000000000 */
[C---:B------:R-:W-:Y:S01]  /*04f0*/  IMAD R8, R5.reuse, -0x4, R6 ;  /* 0xfffffffc05087824 */ /* 0x040fe200078e0206 */
[C---:B------:R-:W-:Y:S02]  /*0500*/  IADD3 R7, PT, PT, -R5.reuse, RZ, RZ ;  /* 0x000000ff05077210 */ /* 0x040fe40007ffe1ff */
[----:B------:R-:W-:Y:S02]  /*0510*/  IADD3 R6, PT, PT, R5, R10, RZ ;  /* 0x0000000a05067210 */ /* 0x000fe40007ffe0ff */
[----:B------:R-:W-:-:S02]  /*0520*/  IADD3 R8, PT, PT, R8, 0x150, R11 ;  /* 0x0000015008087810 */ /* 0x000fc40007ffe00b */
[----:B------:R-:W-:Y:S01]  /*0530*/  MOV R9, R7 ;  /* 0x0000000700097202 */ /* 0x000fe20000000f00 */
[----:B------:R-:W-:-:S05]  /*0540*/  VIADD R10, R6, 0x1 ;  /* 0x00000001060a7836 */ /* 0x000fca0000000000 */
[C---:B------:R-:W-:Y:S02]  /*0550*/  LOP3.LUT R11, R10.reuse, 0xfffffff0, RZ, 0xc0, !PT ;  /* 0xfffffff00a0b7812 */ /* 0x040fe400078ec0ff */
[C---:B------:R-:W-:Y:S02]  /*0560*/  LOP3.LUT R16, R10.reuse, 0xf, RZ, 0xc0, !PT ;  /* 0x0000000f0a107812 */ /* 0x040fe400078ec0ff */
[C---:B------:R-:W-:Y:S01]  /*0570*/  LOP3.LUT R17, R10.reuse, 0x7, RZ, 0xc0, !PT ;  /* 0x000000070a117812 */ /* 0x040fe200078ec0ff */
[----:B------:R-:W-:Y:S01]  /*0580*/  IMAD.MOV R11, RZ, RZ, -R11 ;  /* 0x000000ffff0b7224 */ /* 0x000fe200078e0a0b */
[----:B------:R-:W-:-:S07]  /*0590*/  LOP3.LUT R10, R10, 0x3, RZ, 0xc0, !PT ;  /* 0x000000030a0a7812 */ /* 0x000fce00078ec0ff */
.L_x_10:
[----:B------:R-:W0:Y:S01]  /*05a0*/  LDCU UR6, c[0x0][0x3a0] ;  /* 0x00007400ff0677ac */ /* 0x000e220008000800 */
[----:B------:R-:W-:Y:S02]  /*05b0*/  ISETP.GE.U32.AND P0, PT, R6, 0xf, PT ;  /* 0x0000000f0600780c */ /* 0x000fe40003f06070 */
[----:B------:R-:W-:Y:S02]  /*05c0*/  IADD3 R20, PT, PT, R5, R9, RZ ;  /* 0x0000000905147210 */ /* 0x000fe40007ffe0ff */
[----:B------:R-:W-:Y:S02]  /*05d0*/  ISETP.NE.AND P1, PT, R16, RZ, PT ;  /* 0x000000ff1000720c */ /* 0x000fe40003f25270 */
[----:B------:R-:W-:Y:S01]  /*05e0*/  MOV R13, R7 ;  /* 0x00000007000d7202 */ /* 0x000fe20000000f00 */
[----:B0-----:R-:W-:-:S06]  /*05f0*/  IMAD R20, R20, UR6, RZ ;  /* 0x0000000614147c24 */ /* 0x001fcc000f8e02ff */
[----:B------:R-:W-:Y:S05]  /*0600*/  @!P0 BRA `(.L_x_5) ;  /* 0x0000000000f08947 */ /* 0x000fea0003800000 */
[----:B------:R-:W-:Y:S01]  /*0610*/  IMAD.MOV.U32 R21, RZ, RZ, R20 ;  /* 0x000000ffff157224 */ /* 0x000fe200078e0014 */
[----:B------:R-:W-:Y:S01]  /*0620*/  MOV R19, R11 ;  /* 0x0000000b00137202 */ /* 0x000fe20000000f00 */
[----:B------:R-:W-:Y:S01]  /*0630*/  IMAD R18, R9, 0x58, R8 ;  /* 0x0000005809127824 */ /* 0x000fe200078e0208 */
[----:B------:R-:W-:-:S07]  /*0640*/  MOV R13, R7 ;  /* 0x00000007000d7202 */ /* 0x000fce0000000f00 */
.L_x_6:
[----:B------:R-:W0:Y:S01]  /*0650*/  LDC.64 R14, c[0x0][0x390] ;  /* 0x0000e400ff0e7b82 */ /* 0x000e220000000a00 */
[----:B------:R-:W1:Y:S04]  /*0660*/  LDS R25, [R18+-0x3c] ;  /* 0xffffc40012197984 */ /* 0x000e680000000800 */
[----:B------:R-:W-:Y:S01]  /*0670*/  LDS R29, [R18+-0x4] ;  /* 0xfffffc00121d7984 */ /* 0x000fe20000000800 */
[----:B0-----:R-:W-:-:S05]  /*0680*/  IMAD.WIDE R14, R21, 0x4, R14 ;  /* 0x00000004150e7825 */ /* 0x001fca00078e020e */
[----:B------:R-:W1:Y:S04]  /*0690*/  LDG.E R24, desc[UR4][R14.64] ;  /* 0x000000040e187981 */ /* 0x000e68000c1e1900 */
[----:B------:R-:W2:Y:S04]  /*06a0*/  LDG.E R26, desc[UR4][R14.64+0x4] ;  /* 0x000004040e1a7981 */ /* 0x000ea8000c1e1900 */
[----:B------:R-:W3:Y:S04]  /*06b0*/  LDG.E R23, desc[UR4][R14.64+0x8] ;  /* 0x000008040e177981 */ /* 0x000ee8000c1e1900 */
[----:B------:R-:W4:Y:S01]  /*06c0*/  LDG.E R22, desc[UR4][R14.64+0xc] ;  /* 0x00000c040e167981 */ /* 0x000f22000c1e1900 */
[----:B-1----:R-:W-:-:S03]  /*06d0*/  FFMA R24, R25, R24, R12 ;  /* 0x0000001819187223 */ /* 0x002fc6000000000c */
[----:B------:R-:W5:Y:S04]  /*06e0*/  LDG.E R12, desc[UR4][R14.64+0x10] ;  /* 0x000010040e0c7981 */ /* 0x000f68000c1e1900 */
[----:B------:R-:W2:Y:S02]  /*06f0*/  LDS R25, [R18+-0x38] ;  /* 0xffffc80012197984 */ /* 0x000ea40000000800 */
[----:B--2---:R-:W-:Y:S02]  /*0700*/  FFMA R26, R25, R26, R24 ;  /* 0x0000001a191a7223 */ /* 0x004fe40000000018 */
[----:B------:R-:W2:Y:S04]  /*0710*/  LDG.E R24, desc[UR4][R14.64+0x14] ;  /* 0x000014040e187981 */ /* 0x000ea8000c1e1900 */
[----:B------:R-:W3:Y:S02]  /*0720*/  LDS R25, [R18+-0x34] ;  /* 0xffffcc0012197984 */ /* 0x000ee40000000800 */
[----:B---3--:R-:W-:-:S02]  /*0730*/  FFMA R25, R25, R23, R26 ;  /* 0x0000001719197223 */ /* 0x008fc4000000001a */
[----:B------:R-:W3:Y:S04]  /*0740*/  LDG.E R23, desc[UR4][R14.64+0x18] ;  /* 0x000018040e177981 */ /* 0x000ee8000c1e1900 */
[----:B------:R-:W4:Y:S02]  /*0750*/  LDS R26, [R18+-0x30] ;  /* 0xffffd000121a7984 */ /* 0x000f240000000800 */
[----:B----4-:R-:W-:Y:S02]  /*0760*/  FFMA R25, R26, R22, R25 ;  /* 0x000000161a197223 */ /* 0x010fe40000000019 */
[----:B------:R-:W5:Y:S04]  /*0770*/  LDS R26, [R18+-0x2c] ;  /* 0xffffd400121a7984 */ /* 0x000f680000000800 */
[----:B------:R-:W4:Y:S01]  /*0780*/  LDG.E R22, desc[UR4][R14.64+0x1c] ;  /* 0x00001c040e167981 */ /* 0x000f22000c1e1900 */
[----:B-----5:R-:W-:-:S03]  /*0790*/  FFMA R25, R26, R12, R25 ;  /* 0x0000000c1a197223 */ /* 0x020fc60000000019 */
[----:B------:R-:W2:Y:S04]  /*07a0*/  LDS R26, [R18+-0x28] ;  /* 0xffffd800121a7984 */ /* 0x000ea80000000800 */
[----:B------:R-:W5:Y:S01]  /*07b0*/  LDG.E R12, desc[UR4][R14.64+0x20] ;  /* 0x000020040e0c7981 */ /* 0x000f62000c1e1900 */
[----:B--2---:R-:W-:-:S03]  /*07c0*/  FFMA R26, R26, R24, R25 ;  /* 0x000000181a1a7223 */ /* 0x004fc60000000019 */
[----:B------:R-:W2:Y:S04]  /*07d0*/  LDG.E R24, desc[UR4][R14.64+0x24] ;  /* 0x000024040e187981 */ /* 0x000ea8000c1e1900 */
[----:B------:R-:W3:Y:S02]  /*07e0*/  LDS R25, [R18+-0x24] ;  /* 0xffffdc0012197984 */ /* 0x000ee40000000800 */
[----:B---3--:R-:W-:Y:S02]  /*07f0*/  FFMA R25, R25, R23, R26 ;  /* 0x0000001719197223 */ /* 0x008fe4000000001a */
[----:B------:R-:W3:Y:S04]  /*0800*/  LDG.E R23, desc[UR4][R14.64+0x28] ;  /* 0x000028040e177981 */ /* 0x000ee8000c1e1900 */
[----:B------:R-:W4:Y:S02]  /*0810*/  LDS R26, [R18+-0x20] ;  /* 0xffffe000121a7984 */ /* 0x000f240000000800 */
[----:B----4-:R-:W-:-:S02]  /*0820*/  FFMA R25, R26, R22, R25 ;  /* 0x000000161a197223 */ /* 0x010fc40000000019 */
[----:B------:R-:W5:Y:S02]  /*0830*/  LDS R22, [R18+-0x1c] ;  /* 0xffffe40012167984 */ /* 0x000f640000000800 */
[----:B-----5:R-:W-:Y:S02]  /*0840*/  FFMA R25, R22, R12, R25 ;  /* 0x0000000c16197223 */ /* 0x020fe40000000019 */
[----:B------:R-:W2:Y:S04]  /*0850*/  LDS R22, [R18+-0x18] ;  /* 0xffffe80012167984 */ /* 0x000ea80000000800 */
[----:B------:R-:W4:Y:S01]  /*0860*/  LDG.E R12, desc[UR4][R14.64+0x2c] ;  /* 0x00002c040e0c7981 */ /* 0x000f22000c1e1900 */
[----:B--2---:R-:W-:-:S03]  /*0870*/  FFMA R26, R22, R24, R25 ;  /* 0x00000018161a7223 */ /* 0x004fc60000000019 */
[----:B------:R-:W3:Y:S04]  /*0880*/  LDS R25, [R18+-0x14] ;  /* 0xffffec0012197984 */ /* 0x000ee80000000800 */
[----:B------:R-:W2:Y:S04]  /*0890*/  LDG.E R22, desc[UR4][R14.64+0x30] ;  /* 0x000030040e167981 */ /* 0x000ea8000c1e1900 */
[----:B------:R-:W5:Y:S01]  /*08a0*/  LDG.E R24, desc[UR4][R14.64+0x34] ;  /* 0x000034040e187981 */ /* 0x000f62000c1e1900 */
[----:B---3--:R-:W-:-:S03]  /*08b0*/  FFMA R27, R25, R23, R26 ;  /* 0x00000017191b7223 */ /* 0x008fc6000000001a */
[----:B------:R-:W3:Y:S04]  /*08c0*/  LDG.E R23, desc[UR4][R14.64+0x38] ;  /* 0x000038040e177981 */ /* 0x000ee8000c1e1900 */
[----:B------:R-:W3:Y:S01]  /*08d0*/  LDG.E R25, desc[UR4][R14.64+0x3c] ;  /* 0x00003c040e197981 */ /* 0x000ee2000c1e1900 */
[----:B------:R-:W-:Y:S01]  /*08e0*/  VIADD R19, R19, 0x10 ;  /* 0x0000001013137836 */ /* 0x000fe20000000000 */
[----:B------:R-:W-:Y:S01]  /*08f0*/  IADD3 R13, PT, PT, R13, 0x10, RZ ;  /* 0x000000100d0d7810 */ /* 0x000fe20007ffe0ff */
[----:B------:R-:W-:Y:S01]  /*0900*/  VIADD R21, R21, 0x10 ;  /* 0x0000001015157836 */ /* 0x000fe20000000000 */
[----:B------:R-:W4:Y:S02]  /*0910*/  LDS R26, [R18+-0x10] ;  /* 0xfffff000121a7984 */ /* 0x000f240000000800 */
[----:B------:R-:W-:Y:S01]  /*0920*/  ISETP.NE.AND P0, PT, R19, RZ, PT ;  /* 0x000000ff1300720c */ /* 0x000fe20003f05270 */
[----:B----4-:R-:W-:-:S02]  /*0930*/  FFMA R27, R26, R12, R27 ;  /* 0x0000000c1a1b7223 */ /* 0x010fc4000000001b */
[----:B------:R-:W2:Y:S04]  /*0940*/  LDS R12, [R18+-0xc] ;  /* 0xfffff400120c7984 */ /* 0x000ea80000000800 */
[----:B------:R-:W5:Y:S01]  /*0950*/  LDS R26, [R18+-0x8] ;  /* 0xfffff800121a7984 */ /* 0x000f620000000800 */
[----:B--2---:R-:W-:-:S03]  /*0960*/  FFMA R27, R12, R22, R27 ;  /* 0x000000160c1b7223 */ /* 0x004fc6000000001b */
[----:B------:R0:W1:Y:S01]  /*0970*/  LDS R12, [R18] ;  /* 0x00000000120c7984 */ /* 0x0000620000000800 */
[----:B-----5:R-:W-:Y:S01]  /*0980*/  FFMA R24, R26, R24, R27 ;  /* 0x000000181a187223 */ /* 0x020fe2000000001b */
[----:B0-----:R-:W-:-:S03]  /*0990*/  IADD3 R18, PT, PT, R18, 0x40, RZ ;  /* 0x0000004012127810 */ /* 0x001fc60007ffe0ff */
[----:B---3--:R-:W-:-:S04]  /*09a0*/  FFMA R24, R29, R23, R24 ;  /* 0x000000171d187223 */ /* 0x008fc80000000018 */
[----:B-1----:R-:W-:Y:S01]  /*09b0*/  FFMA R12, R12, R25, R24 ;  /* 0x000000190c0c7223 */ /* 0x002fe20000000018 */
[----:B------:R-:W-:Y:S06]  /*09c0*/  @P0 BRA `(.L_x_6) ;  /* 0xfffffffc00200947 */ /* 0x000fec000383ffff */
.L_x_5:
[----:B------:R-:W-:Y:S01]  /*09d0*/  IADD3 R20, PT, PT, R5, R20, RZ ;  /* 0x0000001405147210 */ /* 0x000fe20007ffe0ff */
[----:B------:R-:W-:Y:S06]  /*09e0*/  @!P1 BRA `(.L_x_7) ;  /* 0x0000000400389947 */ /* 0x000fec0003800000 */
[----:B------:R-:W-:Y:S01]  /*09f0*/  IADD3 R14, PT, PT, R16, -0x1, RZ ;  /* 0xffffffff100e7810 */ /* 0x000fe20007ffe0ff */
[----:B------:R-:W-:Y:S01]  /*0a00*/  IMAD R18, R9, 0x58, R4 ;  /* 0x0000005809127824 */ /* 0x000fe200078e0204 */
[----:B------:R-:W-:Y:S02]  /*0a10*/  ISETP.NE.AND P1, PT, R17, RZ, PT ;  /* 0x000000ff1100720c */ /* 0x000fe40003f25270 */
[----:B------:R-:W-:-:S13]  /*0a20*/  ISETP.GE.U32.AND P0, PT, R14, 0x7, PT ;  /* 0x000000070e00780c */ /* 0x000fda0003f06070 */
[----:B------:R-:W-:Y:S05]  /*0a30*/  @!P0 BRA `(.L_x_8) ;  /* 0x0000000000788947 */ /* 0x000fea0003800000 */
[----:B------:R-:W0:Y:S01]  /*0a40*/  LDC.64 R14, c[0x0][0x390] ;  /* 0x0000e400ff0e7b82 */ /* 0x000e220000000a00 */
[----:B------:R-:W-:-:S04]  /*0a50*/  IMAD.IADD R19, R20, 0x1, R13 ;  /* 0x0000000114137824 */ /* 0x000fc800078e020d */
[----:B0-----:R-:W-:-:S05]  /*0a60*/  IMAD.WIDE R14, R19, 0x4, R14 ;  /* 0x00000004130e7825 */ /* 0x001fca00078e020e */
[----:B------:R-:W2:Y:S04]  /*0a70*/  LDG.E R24, desc[UR4][R14.64] ;  /* 0x000000040e187981 */ /* 0x000ea8000c1e1900 */
[----:B------:R-:W3:Y:S04]  /*0a80*/  LDG.E R23, desc[UR4][R14.64+0x4] ;  /* 0x000004040e177981 */ /* 0x000ee8000c1e1900 */
[----:B------:R-:W4:Y:S01]  /*0a90*/  LDG.E R19, desc[UR4][R14.64+0x8] ;  /* 0x000008040e137981 */ /* 0x000f22000c1e1900 */
[----:B------:R-:W-:-:S04]  /*0aa0*/  IADD3 R21, PT, PT, R13, R0, RZ ;  /* 0x000000000d157210 */ /* 0x000fc80007ffe0ff */
[----:B------:R-:W-:Y:S02]  /*0ab0*/  LEA R22, R21, R18, 0x2 ;  /* 0x0000001215167211 */ /* 0x000fe400078e10ff */
[----:B------:R-:W5:Y:S04]  /*0ac0*/  LDG.E R21, desc[UR4][R14.64+0xc] ;  /* 0x00000c040e157981 */ /* 0x000f68000c1e1900 */
[----:B------:R-:W2:Y:S04]  /*0ad0*/  LDS R25, [R22+0x114] ;  /* 0x0001140016197984 */ /* 0x000ea80000000800 */
[----:B------:R-:W3:Y:S04]  /*0ae0*/  LDS R27, [R22+0x118] ;  /* 0x00011800161b7984 */ /* 0x000ee80000000800 */
[----:B------:R-:W-:Y:S01]  /*0af0*/  LDS R28, [R22+0x124] ;  /* 0x00012400161c7984 */ /* 0x000fe20000000800 */
[----:B--2---:R-:W-:-:S03]  /*0b00*/  FFMA R26, R25, R24, R12 ;  /* 0x00000018191a7223 */ /* 0x004fc6000000000c */
[----:B------:R-:W2:Y:S04]  /*0b10*/  LDG.E R12, desc[UR4][R14.64+0x10] ;  /* 0x000010040e0c7981 */ /* 0x000ea8000c1e1900 */
[----:B------:R-:W2:Y:S01]  /*0b20*/  LDG.E R24, desc[UR4][R14.64+0x14] ;  /* 0x000014040e187981 */ /* 0x000ea2000c1e1900 */
[----:B---3--:R-:W-:-:S03]  /*0b30*/  FFMA R26, R27, R23, R26 ;  /* 0x000000171b1a7223 */ /* 0x008fc6000000001a */
[----:B------:R-:W3:Y:S04]  /*0b40*/  LDG.E R23, desc[UR4][R14.64+0x18] ;  /* 0x000018040e177981 */ /* 0x000ee8000c1e1900 */
[----:B------:R-:W3:Y:S04]  /*0b50*/  LDG.E R25, desc[UR4][R14.64+0x1c] ;  /* 0x00001c040e197981 */ /* 0x000ee8000c1e1900 */
[----:B------:R-:W4:Y:S02]  /*0b60*/  LDS R27, [R22+0x11c] ;  /* 0x00011c00161b7984 */ /* 0x000f240000000800 */
[----:B----4-:R-:W-:-:S02]  /*0b70*/  FFMA R26, R27, R19, R26 ;  /* 0x000000131b1a7223 */ /* 0x010fc4000000001a */
[----:B------:R-:W5:Y:S04]  /*0b80*/  LDS R19, [R22+0x120] ;  /* 0x0001200016137984 */ /* 0x000f680000000800 */
[----:B------:R-:W-:Y:S01]  /*0b90*/  LDS R27, [R22+0x130] ;  /* 0x00013000161b7984 */ /* 0x000fe20000000800 */
[----:B-----5:R-:W-:-:S03]  /*0ba0*/  FFMA R19, R19, R21, R26 ;  /* 0x0000001513137223 */ /* 0x020fc6000000001a */
[----:B------:R-:W0:Y:S04]  /*0bb0*/  LDS R26, [R22+0x128] ;  /* 0x00012800161a7984 */ /* 0x000e280000000800 */
[----:B------:R-:W3:Y:S01]  /*0bc0*/  LDS R21, [R22+0x12c] ;  /* 0x00012c0016157984 */ /* 0x000ee20000000800 */
[----:B------:R-:W-:Y:S02]  /*0bd0*/  VIADD R13, R13, 0x8 ;  /* 0x000000080d0d7836 */ /* 0x000fe40000000000 */
[----:B--2---:R-:W-:-:S04]  /*0be0*/  FFMA R19, R28, R12, R19 ;  /* 0x0000000c1c137223 */ /* 0x004fc80000000013 */
[----:B0-----:R-:W-:-:S04]  /*0bf0*/  FFMA R24, R26, R24, R19 ;  /* 0x000000181a187223 */ /* 0x001fc80000000013 */
[----:B---3--:R-:W-:-:S04]  /*0c00*/  FFMA R24, R21, R23, R24 ;  /* 0x0000001715187223 */ /* 0x008fc80000000018 */
[----:B------:R-:W-:-:S07]  /*0c10*/  FFMA R12, R27, R25, R24 ;  /* 0x000000191b0c7223 */ /* 0x000fce0000000018 */
.L_x_8:
[----:B------:R-:W-:Y:S01]  /*0c20*/  IADD3 R19, PT, PT, R18, 0x108, RZ ;  /* 0x0000010812137810 */ /* 0x000fe20007ffe0ff */
[----:B------:R-:W-:Y:S06]  /*0c30*/  @!P1 BRA `(.L_x_7) ;  /* 0x0000000000a49947 */ /* 0x000fec0003800000 */
[----:B------:R-:W-:Y:S02]  /*0c40*/  IADD3 R14, PT, PT, R17, -0x1, RZ ;  /* 0xffffffff110e7810 */ /* 0x000fe40007ffe0ff */
        /* <DEDUP_REMOVED lines=8> */
[----:B------:R-:W4:Y:S04]  /*0cd0*/  LDG.E R21, desc[UR4][R14.64+0x8] ;  /* 0x000008040e157981 */ /* 0x000f28000c1e1900 */
[----:B------:R-:W5:Y:S01]  /*0ce0*/  LDG.E R23, desc[UR4][R14.64+0xc] ;  /* 0x00000c040e177981 */ /* 0x000f62000c1e1900 */
[C---:B------:R-:W-:Y:S01]  /*0cf0*/  IADD3 R25, PT, PT, R13.reuse, R0, RZ ;  /* 0x000000000d197210 */ /* 0x040fe20007ffe0ff */
[----:B------:R-:W-:-:S03]  /*0d00*/  VIADD R13, R13, 0x4 ;  /* 0x000000040d0d7836 */ /* 0x000fc60000000000 */
[----:B------:R-:W-:-:S05]  /*0d10*/  LEA R25, R25, R18, 0x2 ;  /* 0x0000001219197211 */ /* 0x000fca00078e10ff */
[----:B------:R-:W2:Y:S04]  /*0d20*/  LDS R27, [R25+0x114] ;  /* 0x00011400191b7984 */ /* 0x000ea80000000800 */
[----:B------:R-:W3:Y:S04]  /*0d30*/  LDS R26, [R25+0x118] ;  /* 0x00011800191a7984 */ /* 0x000ee80000000800 */
[----:B------:R-:W4:Y:S01]  /*0d40*/  LDS R29, [R25+0x11c] ;  /* 0x00011c00191d7984 */ /* 0x000f220000000800 */
[----:B--2---:R-:W-:-:S03]  /*0d50*/  FFMA R27, R27, R24, R12 ;  /* 0x000000181b1b7223 */ /* 0x004fc6000000000c */
[----:B------:R-:W5:Y:S01]  /*0d60*/  LDS R12, [R25+0x120] ;  /* 0x00012000190c7984 */ /* 0x000f620000000800 */
[----:B---3--:R-:W-:-:S04]  /*0d70*/  FFMA R22, R26, R22, R27 ;  /* 0x000000161a167223 */ /* 0x008fc8000000001b */
[----:B----4-:R-:W-:-:S04]  /*0d80*/  FFMA R22, R29, R21, R22 ;  /* 0x000000151d167223 */ /* 0x010fc80000000016 */
[----:B-----5:R-:W-:-:S07]  /*0d90*/  FFMA R12, R12, R23, R22 ;  /* 0x000000170c0c7223 */ /* 0x020fce0000000016 */
.L_x_9:
[----:B------:R-:W-:Y:S05]  /*0da0*/  @!P1 BRA `(.L_x_7) ;  /* 0x0000000000489947 */ /* 0x000fea0003800000 */
[----:B------:R-:W0:Y:S01]  /*0db0*/  LDC.64 R14, c[0x0][0x390] ;  /* 0x0000e400ff0e7b82 */ /* 0x000e220000000a00 */
[----:B------:R-:W-:-:S05]  /*0dc0*/  IADD3 R21, PT, PT, R20, R13, RZ ;  /* 0x0000000d14157210 */ /* 0x000fca0007ffe0ff */
[----:B0-----:R-:W-:-:S05]  /*0dd0*/  IMAD.WIDE R14, R21, 0x4, R14 ;  /* 0x00000004150e7825 */ /* 0x001fca00078e020e */
[----:B------:R-:W2:Y:S01]  /*0de0*/  LDG.E R20, desc[UR4][R14.64] ;  /* 0x000000040e147981 */ /* 0x000ea2000c1e1900 */
[----:B------:R-:W-:Y:S02]  /*0df0*/  IADD3 R13, PT, PT, R0, R13, RZ ;  /* 0x0000000d000d7210 */ /* 0x000fe40007ffe0ff */
[----:B------:R-:W-:Y:S02]  /*0e00*/  ISETP.NE.AND P0, PT, R10, 0x1, PT ;  /* 0x000000010a00780c */ /* 0x000fe40003f05270 */
[C---:B------:R-:W-:Y:S01]  /*0e10*/  LEA R22, R13.reuse, R19, 0x2 ;  /* 0x000000130d167211 */ /* 0x040fe200078e10ff */
[----:B------:R-:W-:-:S06]  /*0e20*/  IMAD R21, R13, 0x4, R18 ;  /* 0x000000040d157824 */ /* 0x000fcc00078e0212 */
[----:B------:R-:W2:Y:S02]  /*0e30*/  LDS R21, [R21+0x114] ;  /* 0x0001140015157984 */ /* 0x000ea40000000800 */
[----:B--2---:R-:W-:Y:S02]  /*0e40*/  FFMA R12, R21, R20, R12 ;  /* 0x00000014150c7223 */ /* 0x004fe4000000000c */
[----:B------:R-:W-:Y:S05]  /*0e50*/  @!P0 BRA `(.L_x_7) ;  /* 0x00000000001c8947 */ /* 0x000fea0003800000 */
[----:B------:R-:W-:Y:S01]  /*0e60*/  ISETP.NE.AND P0, PT, R10, 0x2, PT ;  /* 0x000000020a00780c */ /* 0x000fe20003f05270 */
[----:B------:R-:W2:Y:S04]  /*0e70*/  LDG.E R18, desc[UR4][R14.64+0x4] ;  /* 0x000004040e127981 */ /* 0x000ea8000c1e1900 */
[----:B------:R-:W2:Y:S08]  /*0e80*/  LDS R13, [R22+0x10] ;  /* 0x00001000160d7984 */ /* 0x000eb00000000800 */
[----:B------:R-:W3:Y:S04]  /*0e90*/  @P0 LDG.E R20, desc[UR4][R14.64+0x8] ;  /* 0x000008040e140981 */ /* 0x000ee8000c1e1900 */
[----:B------:R-:W3:Y:S01]  /*0ea0*/  @P0 LDS R19, [R22+0x14] ;  /* 0x0000140016130984 */ /* 0x000ee20000000800 */
[----:B--2---:R-:W-:-:S04]  /*0eb0*/  FFMA R12, R13, R18, R12 ;  /* 0x000000120d0c7223 */ /* 0x004fc8000000000c */
[----:B---3--:R-:W-:-:S07]  /*0ec0*/  @P0 FFMA R12, R19, R20, R12 ;  /* 0x00000014130c0223 */ /* 0x008fce000000000c */
.L_x_7:
[----:B------:R-:W-:-:S04]  /*0ed0*/  IABS R14, R5 ;  /* 0x00000005000e7213 */ /* 0x000fc80000000000 */
[C---:B------:R-:W-:Y:S02]  /*0ee0*/  ISETP.NE.AND P0, PT, R9.reuse, R14, PT ;  /* 0x0000000e0900720c */ /* 0x040fe40003f05270 */
[----:B------:R-:W-:-:S11]  /*0ef0*/  IADD3 R9, PT, PT, R9, 0x1, RZ ;  /* 0x0000000109097810 */ /* 0x000fd60007ffe0ff */
[----:B------:R-:W-:Y:S05]  /*0f00*/  @P0 BRA `(.L_x_10) ;  /* 0xfffffff400a40947 */ /* 0x000fea000383ffff */
.L_x_4:
[----:B------:R-:W2:Y:S01]  /*0f10*/  LDC.64 R4, c[0x0][0x388] ;  /* 0x0000e200ff047b82 */ /* 0x000ea20000000a00 */
[----:B------:R-:W3:Y:S02]  /*0f20*/  LDCU UR6, c[0x0][0x398] ;  /* 0x00007300ff0677ac */ /* 0x000ee40008000800 */
[----:B---3--:R-:W-:-:S04]  /*0f30*/  IMAD R3, R2, UR6, R3 ;  /* 0x0000000602037c24 */ /* 0x008fc8000f8e0203 */
[----:B--2---:R-:W-:-:S05]  /*0f40*/  IMAD.WIDE R2, R3, 0x4, R4 ;  /* 0x0000000403027825 */ /* 0x004fca00078e0204 */
[----:B------:R-:W-:Y:S01]  /*0f50*/  STG.E desc[UR4][R2.64], R12 ;  /* 0x0000000c02007986 */ /* 0x000fe2000c101904 */
[----:B------:R-:W-:Y:S05]  /*0f60*/  EXIT ;  /* 0x000000000000794d */ /* 0x000fea0003800000 */
.L_x_11:
[----:B------:R-:W-:-:S00]  /*0f70*/  BRA `(.L_x_11) ;  /* 0xfffffffc00fc7947 */ /* 0x000fc0000383ffff */
[----:B------:R-:W-:-:S00]  /*0f80*/  NOP ;  /* 0x0000000000007918 */ /* 0x000fc00000000000 */
[----:B------:R-:W-:-:S00]  /*0f90*/  NOP ;  /* 0x0000000000007918 */ /* 0x000fc00000000000 */
[----:B------:R-:W-:-:S00]  /*0fa0*/  NOP ;  /* 0x0000000000007918 */ /* 0x000fc00000000000 */
[----:B------:R-:W-:-:S00]  /*0fb0*/  NOP ;  /* 0x0000000000007918 */ /* 0x000fc00000000000 */
[----:B------:R-:W-:-:S00]  /*0fc0*/  NOP ;  /* 0x0000000000007918 */ /* 0x000fc00000000000 */
[----:B------:R-:W-:-:S00]  /*0fd0*/  NOP ;  /* 0x0000000000007918 */ /* 0x000fc00000000000 */
[----:B------:R-:W-:-:S00]  /*0fe0*/  NOP ;  /* 0x0000000000007918 */ /* 0x000fc00000000000 */
[----:B------:R-:W-:-:S00]  /*0ff0*/  NOP ;  /* 0x0000000000007918 */ /* 0x000fc00000000000 */
.L_x_30:


//--------------------- .text._Z9stencil1DPfS_i   --------------------------
	.section	.text._Z9stencil1DPfS_i,"ax",@progbits
	.align	128
        .global         _Z9stencil1DPfS_i
        .type           _Z9stencil1DPfS_i,@function
        .size           _Z9stencil1DPfS_i,(.L_x_29 - _Z9stencil1DPfS_i)
        .other          _Z9stencil1DPfS_i,@"STO_CUDA_ENTRY STV_DEFAULT"
_Z9stencil1DPfS_i:
.text._Z9stencil1DPfS_i:
[----:B------:R-:W-:Y:S01]  /*0000*/  LDC R1, c[0x0][0x37c] ;  /* 0x0000df00ff017b82 */ /* 0x000fe20000000800 */
[----:B------:R-:W0:Y:S07]  /*0010*/  S2R R8, SR_TID.X ;  /* 0x0000000000087919 */ /* 0x000e2e0000002100 */
[----:B------:R-:W0:Y:S01]  /*0020*/  S2UR UR4, SR_CTAID.X ;  /* 0x00000000000479c3 */ /* 0x000e220000002500 */
[----:B------:R-:W1:Y:S01]  /*0030*/  LDCU UR8, c[0x0][0x390] ;  /* 0x00007200ff0877ac */ /* 0x000e620008000800 */
[----:B------:R-:W2:Y:S06]  /*0040*/  LDCU.64 UR6, c[0x0][0x358] ;  /* 0x00006b00ff0677ac */ /* 0x000eac0008000a00 */
[----:B------:R-:W0:Y:S08]  /*0050*/  LDC R3, c[0x0][0x360] ;  /* 0x0000d800ff037b82 */ /* 0x000e300000000800 */
[----:B------:R-:W3:Y:S01]  /*0060*/  LDC.64 R6, c[0x0][0x380] ;  /* 0x0000e000ff067b82 */ /* 0x000ee20000000a00 */
[----:B0-----:R-:W-:-:S05]  /*0070*/  IMAD R2, R3, UR4, R8 ;  /* 0x0000000403027c24 */ /* 0x001fca000f8e0208 */
[C---:B-1----:R-:W-:Y:S01]  /*0080*/  ISETP.GE.AND P0, PT, R2.reuse, UR8, PT ;  /* 0x0000000802007c0c */ /* 0x042fe2000bf06270 */
[----:B---3--:R-:W-:-:S12]  /*0090*/  IMAD.WIDE R4, R2, 0x4, R6 ;  /* 0x0000000402047825 */ /* 0x008fd800078e0206 */
[----:B--2---:R-:W2:Y:S01]  /*00a0*/  @!P0 LDG.E R0, desc[UR6][R4.64] ;  /* 0x0000000604008981 */ /* 0x004ea2000c1e1900 */
[----:B------:R-:W0:Y:S01]  /*00b0*/  S2UR UR5, SR_CgaCtaId ;  /* 0x00000000000579c3 */ /* 0x000e220000008800 */
[----:B------:R-:W-:Y:S01]  /*00c0*/  UMOV UR4, 0x400 ;  /* 0x0000040000047882 */ /* 0x000fe20000000000 */
[----:B------:R-:W-:Y:S01]  /*00d0*/  ISETP.GT.U32.AND P1, PT, R8, 0x2, PT ;  /* 0x000000020800780c */ /* 0x000fe20003f24070 */
[----:B------:R-:W-:Y:S01]  /*00e0*/  BSSY.RECONVERGENT B0, `(.L_x_12) ;  /* 0x0000010000007945 */ /* 0x000fe20003800200 */
[----:B0-----:R-:W-:-:S06]  /*00f0*/  ULEA UR4, UR5, UR4, 0x18 ;  /* 0x0000000405047291 */ /* 0x001fcc000f8ec0ff */
[----:B------:R-:W-:-:S05]  /*0100*/  LEA R3, R8, UR4, 0x2 ;  /* 0x0000000408037c11 */ /* 0x000fca000f8e10ff */
[----:B--2---:R0:W-:Y:S01]  /*0110*/  @!P0 STS [R3+0xc], R0 ;  /* 0x00000c0003008388 */ /* 0x0041e20000000800 */
[----:B------:R-:W-:Y:S05]  /*0120*/  @P1 BRA `(.L_x_13) ;  /* 0x00000000002c1947 */ /* 0x000fea0003800000 */
[C---:B------:R-:W-:Y:S01]  /*0130*/  ISETP.GE.AND P1, PT, R2.reuse, 0x3, PT ;  /* 0x000000030200780c */ /* 0x040fe20003f26270 */
[----:B0-----:R-:W-:Y:S02]  /*0140*/  VIADD R0, R2, 0x10 ;  /* 0x0000001002007836 */ /* 0x001fe40000000000 */
[----:B------:R-:W-:-:S03]  /*0150*/  IMAD.MOV.U32 R8, RZ, RZ, RZ ;  /* 0x000000ffff087224 */ /* 0x000fc600078e00ff */
[----:B------:R-:W-:Y:S01]  /*0160*/  ISETP.GE.AND P2, PT, R0, UR8, PT ;  /* 0x0000000800007c0c */ /* 0x000fe2000bf46270 */
[----:B------:R-:W-:-:S06]  /*0170*/  IMAD.MOV.U32 R0, RZ, RZ, RZ ;  /* 0x000000ffff007224 */ /* 0x000fcc00078e00ff */
[----:B------:R-:W-:-:S04]  /*0180*/  @P1 VIADD R9, R2, 0xfffffffd ;  /* 0xfffffffd02091836 */ /* 0x000fc80000000000 */
[----:B------:R-:W-:Y:S02]  /*0190*/  @P1 IMAD.WIDE.U32 R6, R9, 0x4, R6 ;  /* 0x0000000409061825 */ /* 0x000fe400078e0006 */
[----:B------:R-:W2:Y:S04]  /*01a0*/  @!P2 LDG.E R8, desc[UR6][R4.64+0x40] ;  /* 0x000040060408a981 */ /* 0x000ea8000c1e1900 */
[----:B------:R-:W3:Y:S04]  /*01b0*/  @P1 LDG.E R0, desc[UR6][R6.64] ;  /* 0x0000000606001981 */ /* 0x000ee8000c1e1900 */
[----:B--2---:R1:W-:Y:S04]  /*01c0*/  STS [R3+0x4c], R8 ;  /* 0x00004c0803007388 */ /* 0x0043e80000000800 */
[----:B---3--:R1:W-:Y:S02]  /*01d0*/  STS [R3], R0 ;  /* 0x0000000003007388 */ /* 0x0083e40000000800 */
.L_x_13:
[----:B------:R-:W-:Y:S05]  /*01e0*/  BSYNC.RECONVERGENT B0 ;  /* 0x0000000000007941 */ /* 0x000fea0003800200 */
.L_x_12:
[----:B------:R2:W-:Y:S01]  /*01f0*/  @P0 STS [R3+0xc], RZ ;  /* 0x00000cff03000388 */ /* 0x0005e20000000800 */
[----:B------:R-:W-:Y:S06]  /*0200*/  BAR.SYNC.DEFER_BLOCKING 0x0 ;  /* 0x0000000000007b1d */ /* 0x000fec0000010000 */
[----:B------:R-:W-:Y:S05]  /*0210*/  @P0 EXIT ;  /* 0x000000000000094d */ /* 0x000fea0003800000 */
[----:B01----:R-:W0:Y:S01]  /*0220*/  LDS R0, [R3] ;  /* 0x0000000003007984 */ /* 0x003e220000000800 */
[----:B------:R-:W-:Y:S01]  /*0230*/  IMAD.MOV.U32 R4, RZ, RZ, 0x40e00000 ;  /* 0x40e00000ff047424 */ /* 0x000fe200078e00ff */
[----:B------:R-:W-:Y:S02]  /*0240*/  BSSY.RECONVERGENT B1, `(.L_x_14) ;  /* 0x0000018000017945 */ /* 0x000fe40003800200 */
[----:B------:R-:W1:Y:S04]  /*0250*/  LDS R5, [R3+0x4] ;  /* 0x0000040003057984 */ /* 0x000e680000000800 */
[----:B------:R-:W3:Y:S04]  /*0260*/  LDS R7, [R3+0x8] ;  /* 0x0000080003077984 */ /* 0x000ee80000000800 */
[----:B------:R-:W4:Y:S04]  /*0270*/  LDS R9, [R3+0xc] ;  /* 0x00000c0003097984 */ /* 0x000f280000000800 */
[----:B------:R-:W5:Y:S04]  /*0280*/  LDS R11, [R3+0x10] ;  /* 0x00001000030b7984 */ /* 0x000f680000000800 */
[----:B------:R-:W2:Y:S04]  /*0290*/  LDS R13, [R3+0x14] ;  /* 0x00001400030d7984 */ /* 0x000ea80000000800 */
[----:B------:R2:W2:Y:S01]  /*02a0*/  LDS R15, [R3+0x18] ;  /* 0x00001800030f7984 */ /* 0x0004a20000000800 */
[----:B0-----:R-:W-:-:S04]  /*02b0*/  FADD R0, RZ, R0 ;  /* 0x00000000ff007221 */ /* 0x001fc80000000000 */
[----:B-1----:R-:W-:Y:S01]  /*02c0*/  FADD R0, R0, R5 ;  /* 0x0000000500007221 */ /* 0x002fe20000000000 */
[----:B------:R-:W-:-:S03]  /*02d0*/  HFMA2 R5, -RZ, RZ, 1.517578125, 10.2890625 ;  /* 0x3e124925ff057431 */ /* 0x000fc600000001ff */
[----:B---3--:R-:W-:-:S04]  /*02e0*/  FADD R0, R0, R7 ;  /* 0x0000000700007221 */ /* 0x008fc80000000000 */
[----:B----4-:R-:W-:Y:S01]  /*02f0*/  FADD R0, R0, R9 ;  /* 0x0000000900007221 */ /* 0x010fe20000000000 */
[----:B------:R-:W-:-:S03]  /*0300*/  FFMA R4, R5, -R4, 1 ;  /* 0x3f80000005047423 */ /* 0x000fc60000000804 */
[----:B-----5:R-:W-:Y:S01]  /*0310*/  FADD R0, R0, R11 ;  /* 0x0000000b00007221 */ /* 0x020fe20000000000 */
[----:B--2---:R-:W-:-:S03]  /*0320*/  FFMA R3, R4, R5, 0.14285714924335479736 ;  /* 0x3e12492504037423 */ /* 0x004fc60000000005 */
[----:B------:R-:W-:-:S04]  /*0330*/  FADD R0, R0, R13 ;  /* 0x0000000d00007221 */ /* 0x000fc80000000000 */
[----:B------:R-:W-:-:S04]  /*0340*/  FADD R0, R0, R15 ;  /* 0x0000000f00007221 */ /* 0x000fc80000000000 */
[----:B------:R-:W0:Y:S01]  /*0350*/  FCHK P0, R0, 7 ;  /* 0x40e0000000007902 */ /* 0x000e220000000000 */
[----:B------:R-:W-:-:S04]  /*0360*/  FFMA R4, R0, R3, RZ ;  /* 0x0000000300047223 */ /* 0x000fc800000000ff */
[----:B------:R-:W-:-:S04]  /*0370*/  FFMA R5, R4, -7, R0 ;  /* 0xc0e0000004057823 */ /* 0x000fc80000000000 */
[----:B------:R-:W-:Y:S01]  /*0380*/  FFMA R7, R3, R5, R4 ;  /* 0x0000000503077223 */ /* 0x000fe20000000004 */
[----:B0-----:R-:W-:Y:S06]  /*0390*/  @!P0 BRA `(.L_x_15) ;  /* 0x0000000000088947 */ /* 0x001fec0003800000 */
[----:B------:R-:W-:-:S07]  /*03a0*/  MOV R4, 0x3c0 ;  /* 0x000003c000047802 */ /* 0x000fce0000000f00 */
[----:B------:R-:W-:Y:S05]  /*03b0*/  CALL.REL.NOINC `($__internal_0_$__cuda_sm3x_div_rn_noftz_f32_slowpath) ;  /* 0x0000000000147944 */ /* 0x000fea0003c00000 */
.L_x_15:
[----:B------:R-:W-:Y:S05]  /*03c0*/  BSYNC.RECONVERGENT B1 ;  /* 0x0000000000017941 */ /* 0x000fea0003800200 */
.L_x_14:
[----:B------:R-:W0:Y:S02]  /*03d0*/  LDC.64 R4, c[0x0][0x388] ;  /* 0x0000e200ff047b82 */ /* 0x000e240000000a00 */
[----:B0-----:R-:W-:-:S05]  /*03e0*/  IMAD.WIDE R2, R2, 0x4, R4 ;  /* 0x0000000402027825 */ /* 0x001fca00078e0204 */
[----:B------:R-:W-:Y:S01]  /*03f0*/  STG.E desc[UR6][R2.64], R7 ;  /* 0x0000000702007986 */ /* 0x000fe2000c101906 */
[----:B------:R-:W-:Y:S05]  /*0400*/  EXIT ;  /* 0x000000000000794d */ /* 0x000fea0003800000 */
        .weak           $__internal_0_$__cuda_sm3x_div_rn_noftz_f32_slowpath
        .type           $__internal_0_$__cuda_sm3x_div_rn_noftz_f32_slowpath,@function
        .size           $__internal_0_$__cuda_sm3x_div_rn_noftz_f32_slowpath,(.L_x_29 - $__internal_0_$__cuda_sm3x_div_rn_noftz_f32_slowpath)
$__internal_0_$__cuda_sm3x_div_rn_noftz_f32_slowpath:
[--C-:B------:R-:W-:Y:S01]  /*0410*/  SHF.R.U32.HI R3, RZ, 0x17, R0.reuse ;  /* 0x00000017ff037819 */ /* 0x100fe20000011600 */
[----:B------:R-:W-:Y:S04]  /*0420*/  BSSY.RECONVERGENT B0, `(.L_x_16) ;  /* 0x000005c000007945 */ /* 0x000fe80003800200 */
[----:B------:R-:W-:Y:S01]  /*0430*/  BSSY.RELIABLE B2, `(.L_x_17) ;  /* 0x000001a000027945 */ /* 0x000fe20003800100 */
[----:B------:R-:W-:Y:S01]  /*0440*/  IMAD.MOV.U32 R5, RZ, RZ, R0 ;  /* 0x000000ffff057224 */ /* 0x000fe200078e0000 */
[----:B------:R-:W-:-:S05]  /*0450*/  LOP3.LUT R3, R3, 0xff, RZ, 0xc0, !PT ;  /* 0x000000ff03037812 */ /* 0x000fca00078ec0ff */
[----:B------:R-:W-:-:S05]  /*0460*/  VIADD R7, R3, 0xffffffff ;  /* 0xffffffff03077836 */ /* 0x000fca0000000000 */
[----:B------:R-:W-:-:S13]  /*0470*/  ISETP.GT.U32.OR P0, PT, R7, 0xfd, !PT ;  /* 0x000000fd0700780c */ /* 0x000fda0007f04470 */
[----:B------:R-:W-:Y:S01]  /*0480*/  @!P0 MOV R6, RZ ;  /* 0x000000ff00068202 */ /* 0x000fe20000000f00 */
[----:B------:R-:W-:Y:S06]  /*0490*/  @!P0 BRA `(.L_x_18) ;  /* 0x00000000004c8947 */ /* 0x000fec0003800000 */
[----:B------:R-:W-:-:S13]  /*04a0*/  FSETP.GTU.FTZ.AND P0, PT, |R0|, +INF , PT ;  /* 0x7f8000000000780b */ /* 0x000fda0003f1c200 */
[----:B------:R-:W-:Y:S05]  /*04b0*/  @P0 BREAK.RELIABLE B2 ;  /* 0x0000000000020942 */ /* 0x000fea0003800100 */
[----:B------:R-:W-:Y:S05]  /*04c0*/  @P0 BRA `(.L_x_19) ;  /* 0x0000000400400947 */ /* 0x000fea0003800000 */
[----:B------:R-:W-:-:S05]  /*04d0*/  IMAD.MOV.U32 R6, RZ, RZ, 0x40e00000 ;  /* 0x40e00000ff067424 */ /* 0x000fca00078e00ff */
[----:B------:R-:W-:-:S13]  /*04e0*/  LOP3.LUT P0, RZ, R6, 0x7fffffff, R5, 0xc8, !PT ;  /* 0x7fffffff06ff7812 */ /* 0x000fda000780c805 */
[----:B------:R-:W-:Y:S05]  /*04f0*/  @!P0 BREAK.RELIABLE B2 ;  /* 0x0000000000028942 */ /* 0x000fea0003800100 */
[----:B------:R-:W-:Y:S05]  /*0500*/  @!P0 BRA `(.L_x_20) ;  /* 0x0000000400288947 */ /* 0x000fea0003800000 */
[----:B------:R-:W-:-:S13]  /*0510*/  LOP3.LUT P0, RZ, R5, 0x7fffffff, RZ, 0xc0, !PT ;  /* 0x7fffffff05ff7812 */ /* 0x000fda000780c0ff */
[----:B------:R-:W-:Y:S05]  /*0520*/  @!P0 BREAK.RELIABLE B2 ;  /* 0x0000000000028942 */ /* 0x000fea0003800100 */
[----:B------:R-:W-:Y:S05]  /*0530*/  @!P0 BRA `(.L_x_21) ;  /* 0x0000000400148947 */ /* 0x000fea0003800000 */
[----:B------:R-:W-:Y:S02]  /*0540*/  FSETP.NEU.FTZ.AND P0, PT, |R0|, +INF , PT ;  /* 0x7f8000000000780b */ /* 0x000fe40003f1d200 */
[----:B------:R-:W-:-:S04]  /*0550*/  LOP3.LUT P1, RZ, R6, 0x7fffffff, RZ, 0xc0, !PT ;  /* 0x7fffffff06ff7812 */ /* 0x000fc8000782c0ff */
[----:B------:R-:W-:-:S13]  /*0560*/  PLOP3.LUT P0, PT, P0, P1, PT, 0x2f, 0xf2 ;  /* 0x0000000000f2781c */ /* 0x000fda0000702577 */
[----:B------:R-:W-:Y:S05]  /*0570*/  @P0 BREAK.RELIABLE B2 ;  /* 0x0000000000020942 */ /* 0x000fea0003800100 */
[----:B------:R-:W-:Y:S05]  /*0580*/  @P0 BRA `(.L_x_22) ;  /* 0x0000000000f40947 */ /* 0x000fea0003800000 */
[----:B------:R-:W-:-:S13]  /*0590*/  ISETP.GE.AND P0, PT, R7, RZ, PT ;  /* 0x000000ff0700720c */ /* 0x000fda0003f06270 */
[----:B------:R-:W-:Y:S02]  /*05a0*/  @P0 IMAD.MOV.U32 R6, RZ, RZ, RZ ;  /* 0x000000ffff060224 */ /* 0x000fe400078e00ff */
[----:B------:R-:W-:Y:S01]  /*05b0*/  @!P0 FFMA R5, R0, 1.84467440737095516160e+19, RZ ;  /* 0x5f80000000058823 */ /* 0x000fe200000000ff */
[----:B------:R-:W-:-:S07]  /*05c0*/  @!P0 IMAD.MOV.U32 R6, RZ, RZ, -0x40 ;  /* 0xffffffc0ff068424 */ /* 0x000fce00078e00ff */
.L_x_18:
[----:B------:R-:W-:Y:S05]  /*05d0*/  BSYNC.RELIABLE B2 ;  /* 0x0000000000027941 */ /* 0x000fea0003800100 */
.L_x_17:
[----:B------:R-:W-:Y:S01]  /*05e0*/  UMOV UR4, 0x40e00000 ;  /* 0x40e0000000047882 */ /* 0x000fe20000000000 */
[----:B------:R-:W-:Y:S01]  /*05f0*/  IADD3 R3, PT, PT, R3, -0x7f, RZ ;  /* 0xffffff8103037810 */ /* 0x000fe20007ffe0ff */
[----:B------:R-:W-:Y:S01]  /*0600*/  UIADD3 UR4, UPT, UPT, UR4, -0x1000000, URZ ;  /* 0xff00000004047890 */ /* 0x000fe2000fffe0ff */
[----:B------:R-:W-:Y:S02]  /*0610*/  BSSY.RECONVERGENT B2, `(.L_x_23) ;  /* 0x0000033000027945 */ /* 0x000fe40003800200 */
[----:B------:R-:W-:Y:S01]  /*0620*/  IADD3 R6, PT, PT, R6, -0x2, R3 ;  /* 0xfffffffe06067810 */ /* 0x000fe20007ffe003 */
[----:B------:R-:W-:Y:S02]  /*0630*/  IMAD R0, R3, -0x800000, R5 ;  /* 0xff80000003007824 */ /* 0x000fe400078e0205 */
[----:B------:R-:W-:-:S03]  /*0640*/  FADD.FTZ R9, -RZ, -UR4 ;  /* 0x80000004ff097e21 */ /* 0x000fc60008010100 */
[----:B------:R-:W0:Y:S02]  /*0650*/  MUFU.RCP R7, UR4 ;  /* 0x0000000400077d08 */ /* 0x000e240008001000 */
[----:B0-----:R-:W-:-:S04]  /*0660*/  FFMA R8, R7, R9, 1 ;  /* 0x3f80000007087423 */ /* 0x001fc80000000009 */
[----:B------:R-:W-:-:S04]  /*0670*/  FFMA R7, R7, R8, R7 ;  /* 0x0000000807077223 */ /* 0x000fc80000000007 */
[----:B------:R-:W-:-:S04]  /*0680*/  FFMA R8, R0, R7, RZ ;  /* 0x0000000700087223 */ /* 0x000fc800000000ff */
[----:B------:R-:W-:-:S04]  /*0690*/  FFMA R5, R9, R8, R0 ;  /* 0x0000000809057223 */ /* 0x000fc80000000000 */
[----:B------:R-:W-:-:S04]  /*06a0*/  FFMA R8, R7, R5, R8 ;  /* 0x0000000507087223 */ /* 0x000fc80000000008 */
[----:B------:R-:W-:-:S04]  /*06b0*/  FFMA R9, R9, R8, R0 ;  /* 0x0000000809097223 */ /* 0x000fc80000000000 */
[----:B------:R-:W-:-:S05]  /*06c0*/  FFMA R5, R7, R9, R8 ;  /* 0x0000000907057223 */ /* 0x000fca0000000008 */
[----:B------:R-:W-:-:S04]  /*06d0*/  SHF.R.U32.HI R0, RZ, 0x17, R5 ;  /* 0x00000017ff007819 */ /* 0x000fc80000011605 */
[----:B------:R-:W-:-:S05]  /*06e0*/  LOP3.LUT R0, R0, 0xff, RZ, 0xc0, !PT ;  /* 0x000000ff00007812 */ /* 0x000fca00078ec0ff */
[----:B------:R-:W-:-:S04]  /*06f0*/  IMAD.IADD R10, R0, 0x1, R6 ;  /* 0x00000001000a7824 */ /* 0x000fc800078e0206 */
[----:B------:R-:W-:-:S05]  /*0700*/  VIADD R0, R10, 0xffffffff ;  /* 0xffffffff0a007836 */ /* 0x000fca0000000000 */
[----:B------:R-:W-:-:S13]  /*0710*/  ISETP.GE.U32.AND P0, PT, R0, 0xfe, PT ;  /* 0x000000fe0000780c */ /* 0x000fda0003f06070 */
[----:B------:R-:W-:Y:S05]  /*0720*/  @!P0 BRA `(.L_x_24) ;  /* 0x0000000000808947 */ /* 0x000fea0003800000 */
[----:B------:R-:W-:-:S13]  /*0730*/  ISETP.GT.AND P0, PT, R10, 0xfe, PT ;  /* 0x000000fe0a00780c */ /* 0x000fda0003f04270 */
[----:B------:R-:W-:Y:S05]  /*0740*/  @P0 BRA `(.L_x_25) ;  /* 0x00000000006c0947 */ /* 0x000fea0003800000 */
[----:B------:R-:W-:-:S13]  /*0750*/  ISETP.GE.AND P0, PT, R10, 0x1, PT ;  /* 0x000000010a00780c */ /* 0x000fda0003f06270 */
[----:B------:R-:W-:Y:S05]  /*0760*/  @P0 BRA `(.L_x_26) ;  /* 0x0000000000740947 */ /* 0x000fea0003800000 */
[----:B------:R-:W-:Y:S02]  /*0770*/  ISETP.GE.AND P0, PT, R10, -0x18, PT ;  /* 0xffffffe80a00780c */ /* 0x000fe40003f06270 */
[----:B------:R-:W-:-:S11]  /*0780*/  LOP3.LUT R5, R5, 0x80000000, RZ, 0xc0, !PT ;  /* 0x8000000005057812 */ /* 0x000fd600078ec0ff */
[----:B------:R-:W-:Y:S05]  /*0790*/  @!P0 BRA `(.L_x_26) ;  /* 0x0000000000688947 */ /* 0x000fea0003800000 */
[CCC-:B------:R-:W-:Y:S01]  /*07a0*/  FFMA.RZ R0, R7.reuse, R9.reuse, R8.reuse ;  /* 0x0000000907007223 */ /* 0x1c0fe2000000c008 */
[C---:B------:R-:W-:Y:S01]  /*07b0*/  VIADD R6, R10.reuse, 0x20 ;  /* 0x000000200a067836 */ /* 0x040fe20000000000 */
[C---:B------:R-:W-:Y:S02]  /*07c0*/  ISETP.NE.AND P2, PT, R10.reuse, RZ, PT ;  /* 0x000000ff0a00720c */ /* 0x040fe40003f45270 */
[----:B------:R-:W-:Y:S02]  /*07d0*/  ISETP.NE.AND P1, PT, R10, RZ, PT ;  /* 0x000000ff0a00720c */ /* 0x000fe40003f25270 */
[----:B------:R-:W-:Y:S01]  /*07e0*/  LOP3.LUT R3, R0, 0x7fffff, RZ, 0xc0, !PT ;  /* 0x007fffff00037812 */ /* 0x000fe200078ec0ff */
[CCC-:B------:R-:W-:Y:S01]  /*07f0*/  FFMA.RP R0, R7.reuse, R9.reuse, R8.reuse ;  /* 0x0000000907007223 */ /* 0x1c0fe20000008008 */
[----:B------:R-:W-:Y:S01]  /*0800*/  FFMA.RM R7, R7, R9, R8 ;  /* 0x0000000907077223 */ /* 0x000fe20000004008 */
[----:B------:R-:W-:Y:S02]  /*0810*/  IADD3 R8, PT, PT, -R10, RZ, RZ ;  /* 0x000000ff0a087210 */ /* 0x000fe40007ffe1ff */
[----:B------:R-:W-:-:S02]  /*0820*/  LOP3.LUT R3, R3, 0x800000, RZ, 0xfc, !PT ;  /* 0x0080000003037812 */ /* 0x000fc400078efcff */
[----:B------:R-:W-:Y:S02]  /*0830*/  FSETP.NEU.FTZ.AND P0, PT, R0, R7, PT ;  /* 0x000000070000720b */ /* 0x000fe40003f1d000 */
[----:B------:R-:W-:Y:S02]  /*0840*/  SHF.L.U32 R6, R3, R6, RZ ;  /* 0x0000000603067219 */ /* 0x000fe400000006ff */
[----:B------:R-:W-:Y:S02]  /*0850*/  SEL R0, R8, RZ, P2 ;  /* 0x000000ff08007207 */ /* 0x000fe40001000000 */
[----:B------:R-:W-:Y:S02]  /*0860*/  ISETP.NE.AND P1, PT, R6, RZ, P1 ;  /* 0x000000ff0600720c */ /* 0x000fe40000f25270 */
[----:B------:R-:W-:Y:S02]  /*0870*/  SHF.R.U32.HI R0, RZ, R0, R3 ;  /* 0x00000000ff007219 */ /* 0x000fe40000011603 */
[----:B------:R-:W-:-:S02]  /*0880*/  PLOP3.LUT P0, PT, P0, P1, PT, 0xf8, 0x8f ;  /* 0x00000000008f781c */ /* 0x000fc40000703f70 */
[----:B------:R-:W-:Y:S02]  /*0890*/  SHF.R.U32.HI R6, RZ, 0x1, R0 ;  /* 0x00000001ff067819 */ /* 0x000fe40000011600 */
[----:B------:R-:W-:-:S04]  /*08a0*/  SEL R3, RZ, 0x1, !P0 ;  /* 0x00000001ff037807 */ /* 0x000fc80004000000 */
[----:B------:R-:W-:-:S04]  /*08b0*/  LOP3.LUT R3, R3, 0x1, R6, 0xf8, !PT ;  /* 0x0000000103037812 */ /* 0x000fc800078ef806 */
[----:B------:R-:W-:-:S05]  /*08c0*/  LOP3.LUT R3, R3, R0, RZ, 0xc0, !PT ;  /* 0x0000000003037212 */ /* 0x000fca00078ec0ff */
[----:B------:R-:W-:-:S05]  /*08d0*/  IMAD.IADD R6, R6, 0x1, R3 ;  /* 0x0000000106067824 */ /* 0x000fca00078e0203 */
[----:B------:R-:W-:Y:S01]  /*08e0*/  LOP3.LUT R5, R6, R5, RZ, 0xfc, !PT ;  /* 0x0000000506057212 */ /* 0x000fe200078efcff */
[----:B------:R-:W-:Y:S06]  /*08f0*/  BRA `(.L_x_26) ;  /* 0x0000000000107947 */ /* 0x000fec0003800000 */
.L_x_25:
[----:B------:R-:W-:-:S04]  /*0900*/  LOP3.LUT R5, R5, 0x80000000, RZ, 0xc0, !PT ;  /* 0x8000000005057812 */ /* 0x000fc800078ec0ff */
[----:B------:R-:W-:Y:S01]  /*0910*/  LOP3.LUT R5, R5, 0x7f800000, RZ, 0xfc, !PT ;  /* 0x7f80000005057812 */ /* 0x000fe200078efcff */
[----:B------:R-:W-:Y:S06]  /*0920*/  BRA `(.L_x_26) ;  /* 0x0000000000047947 */ /* 0x000fec0003800000 */
.L_x_24:
[----:B------:R-:W-:-:S07]  /*0930*/  IMAD R5, R6, 0x800000, R5 ;  /* 0x0080000006057824 */ /* 0x000fce00078e0205 */
.L_x_26:
[----:B------:R-:W-:Y:S05]  /*0940*/  BSYNC.RECONVERGENT B2 ;  /* 0x0000000000027941 */ /* 0x000fea0003800200 */
.L_x_23:
[----:B------:R-:W-:Y:S05]  /*0950*/  BRA `(.L_x_27) ;  /* 0x0000000000207947 */ /* 0x000fea0003800000 */
.L_x_22:
[----:B------:R-:W-:-:S04]  /*0960*/  LOP3.LUT R5, R6, 0x80000000, R5, 0x48, !PT ;  /* 0x8000000006057812 */ /* 0x000fc800078e4805 */
[----:B------:R-:W-:Y:S01]  /*0970*/  LOP3.LUT R5, R5, 0x7f800000, RZ, 0xfc, !PT ;  /* 0x7f80000005057812 */ /* 0x000fe200078efcff */
[----:B------:R-:W-:Y:S06]  /*0980*/  BRA `(.L_x_27) ;  /* 0x0000000000147947 */ /* 0x000fec0003800000 */
.L_x_21:
[----:B------:R-:W-:Y:S01]  /*0990*/  LOP3.LUT R5, R6, 0x80000000, R5, 0x48, !PT ;  /* 0x8000000006057812 */ /* 0x000fe200078e4805 */
[----:B------:R-:W-:Y:S06]  /*09a0*/  BRA `(.L_x_27) ;  /* 0x00000000000c7947 */ /* 0x000fec0003800000 */
.L_x_20:
[----:B------:R-:W0:Y:S01]  /*09b0*/  MUFU.RSQ R5, -QNAN ;  /* 0xffc0000000057908 */ /* 0x000e220000001400 */
[----:B------:R-:W-:Y:S05]  /*09c0*/  BRA `(.L_x_27) ;  /* 0x0000000000047947 */ /* 0x000fea0003800000 */
.L_x_19:
[----:B------:R-:W-:-:S07]  /*09d0*/  FADD.FTZ R5, R0, 7 ;  /* 0x40e0000000057421 */ /* 0x000fce0000010000 */
.L_x_27:
[----:B------:R-:W-:Y:S05]  /*09e0*/  BSYNC.RECONVERGENT B0 ;  /* 0x0000000000007941 */ /* 0x000fea0003800200 */
.L_x_16:
[----:B0-----:R-:W-:Y:S01]  /*09f0*/  MOV R7, R5 ;  /* 0x0000000500077202 */ /* 0x001fe20000000f00 */
[----:B------:R-:W-:-:S04]  /*0a00*/  IMAD.MOV.U32 R5, RZ, RZ, 0x0 ;  /* 0x00000000ff057424 */ /* 0x000fc800078e00ff */
[----:B------:R-:W-:Y:S05]  /*0a10*/  RET.REL.NODEC R4 `(_Z9stencil1DPfS_i) ;  /* 0xfffffff404787950 */ /* 0x000fea0003c3ffff */
.L_x_28:
        /* <DEDUP_REMOVED lines=14> */
.L_x_29:


//--------------------- .nv.shared._Z13convolution2DPfS_S_iii --------------------------
	.section	.nv.shared._Z13convolution2DPfS_S_iii,"aw",@nobits
	.sectionflags	@""
	.align	4
.nv.shared._Z13convolution2DPfS_S_iii:
	.zero		2960


//--------------------- .nv.shared.reserved.0     --------------------------
	.section	.nv.shared.reserved.0,"aw",@nobits
	.weak		__nv_reservedSMEM_offset_0_alias
	.size		__nv_reservedSMEM_offset_0_alias, 0, 64
	.other		__nv_reservedSMEM_offset_0_alias,@"STO_CUDA_RESERVED_SHARED STV_DEFAULT"
__nv_reservedSMEM_offset_0_alias:
	.zero		0
	.zero		64


//--------------------- .nv.shared._Z9stencil1DPfS_i --------------------------
	.section	.nv.shared._Z9stencil1DPfS_i,"aw",@nobits
	.sectionflags	@""
	.align	4
.nv.shared._Z9stencil1DPfS_i:
	.zero		1112


//--------------------- .nv.constant0._Z13convolution2DPfS_S_iii --------------------------
	.section	.nv.constant0._Z13convolution2DPfS_S_iii,"a",@progbits
	.sectionflags	@""
	.align	4
.nv.constant0._Z13convolution2DPfS_S_iii:
	.zero		932


//--------------------- .nv.constant0._Z9stencil1DPfS_i --------------------------
	.section	.nv.constant0._Z9stencil1DPfS_i,"a",@progbits
	.sectionflags	@""
	.align	4
.nv.constant0._Z9stencil1DPfS_i:
	.zero		916


//--------------------- SYMBOLS --------------------------

	.type		.nv.reservedSmem.offset0,@object
	.size		.nv.reservedSmem.offset0,0x4
	.type		.nv.reservedSmem.cap,@object
	.size		.nv.reservedSmem.cap,0x4
